//
// Generated by NVIDIA NVVM Compiler
//
// Compiler Build ID: CL-36424714
// Cuda compilation tools, release 13.0, V13.0.88
// Based on NVVM 20.0.0
//

.version 9.0
.target sm_100
.address_size 64

	// .globl	_Z7pearsonPiiPfiS0_iiiii

.visible .entry _Z7pearsonPiiPfiS0_iiiii(
	.param .u64 .ptr .align 1 _Z7pearsonPiiPfiS0_iiiii_param_0,
	.param .u32 _Z7pearsonPiiPfiS0_iiiii_param_1,
	.param .u64 .ptr .align 1 _Z7pearsonPiiPfiS0_iiiii_param_2,
	.param .u32 _Z7pearsonPiiPfiS0_iiiii_param_3,
	.param .u64 .ptr .align 1 _Z7pearsonPiiPfiS0_iiiii_param_4,
	.param .u32 _Z7pearsonPiiPfiS0_iiiii_param_5,
	.param .u32 _Z7pearsonPiiPfiS0_iiiii_param_6,
	.param .u32 _Z7pearsonPiiPfiS0_iiiii_param_7,
	.param .u32 _Z7pearsonPiiPfiS0_iiiii_param_8,
	.param .u32 _Z7pearsonPiiPfiS0_iiiii_param_9
)
{
	.reg .pred 	%p<15>;
	.reg .b32 	%r<78>;
	.reg .b32 	%f<207>;
	.reg .b64 	%rd<75>;

	ld.param.u64 	%rd4, [_Z7pearsonPiiPfiS0_iiiii_param_0];
	ld.param.u32 	%r23, [_Z7pearsonPiiPfiS0_iiiii_param_1];
	ld.param.u64 	%rd5, [_Z7pearsonPiiPfiS0_iiiii_param_2];
	ld.param.u64 	%rd6, [_Z7pearsonPiiPfiS0_iiiii_param_4];
	ld.param.u32 	%r25, [_Z7pearsonPiiPfiS0_iiiii_param_6];
	ld.param.u32 	%r26, [_Z7pearsonPiiPfiS0_iiiii_param_7];
	ld.param.s32 	%rd7, [_Z7pearsonPiiPfiS0_iiiii_param_8];
	ld.param.u32 	%r24, [_Z7pearsonPiiPfiS0_iiiii_param_9];
	cvta.to.global.u64 	%rd1, %rd6;
	cvta.to.global.u64 	%rd2, %rd5;
	cvta.to.global.u64 	%rd3, %rd4;
	mov.u32 	%r27, %ctaid.y;
	mov.u32 	%r28, %ntid.y;
	mov.u32 	%r29, %tid.y;
	mad.lo.s32 	%r1, %r27, %r28, %r29;
	mov.u32 	%r30, %ctaid.x;
	mov.u32 	%r31, %ntid.x;
	mov.u32 	%r32, %tid.x;
	mad.lo.s32 	%r2, %r30, %r31, %r32;
	mov.u32 	%r33, %nctaid.y;
	mul.lo.s32 	%r34, %r28, %r33;
	mov.u32 	%r35, %nctaid.x;
	mul.lo.s32 	%r36, %r31, %r35;
	mad.lo.s32 	%r37, %r34, %r25, %r1;
	cvt.u64.u32 	%rd8, %r37;
	mad.lo.s32 	%r38, %r36, %r26, %r2;
	cvt.u64.u32 	%rd9, %r38;
	max.u64 	%rd10, %rd8, %rd9;
	setp.ge.u64 	%p1, %rd10, %rd7;
	setp.ge.u32 	%p2, %r37, %r38;
	or.pred  	%p3, %p2, %p1;
	@%p3 bra 	$L__BB0_17;
	setp.lt.s32 	%p4, %r24, 1;
	mov.f32 	%f202, 0f00000000;
	mov.f32 	%f203, %f202;
	mov.f32 	%f204, %f202;
	mov.f32 	%f205, %f202;
	mov.f32 	%f206, %f202;
	@%p4 bra 	$L__BB0_13;
	mul.lo.s32 	%r3, %r24, %r1;
	mul.lo.s32 	%r4, %r24, %r2;
	and.b32  	%r5, %r24, 7;
	setp.lt.u32 	%p5, %r24, 8;
	mov.f32 	%f206, 0f00000000;
	mov.b32 	%r76, 0;
	mov.f32 	%f205, %f206;
	mov.f32 	%f204, %f206;
	mov.f32 	%f203, %f206;
	mov.f32 	%f202, %f206;
	@%p5 bra 	$L__BB0_5;
	and.b32  	%r76, %r24, 2147483640;
	neg.s32 	%r74, %r76;
	add.s32 	%r73, %r4, 3;
	add.s32 	%r72, %r3, 3;
	mov.f32 	%f206, 0f00000000;
$L__BB0_4:
	.pragma "nounroll";
	add.s32 	%r40, %r72, -3;
	mul.wide.u32 	%rd11, %r40, 4;
	add.s64 	%rd12, %rd2, %rd11;
	ld.global.f32 	%f65, [%rd12];
	add.s32 	%r41, %r73, -3;
	mul.wide.u32 	%rd13, %r41, 4;
	add.s64 	%rd14, %rd1, %rd13;
	ld.global.f32 	%f66, [%rd14];
	add.f32 	%f67, %f202, %f65;
	add.f32 	%f68, %f203, %f66;
	fma.rn.f32 	%f69, %f65, %f65, %f204;
	fma.rn.f32 	%f70, %f66, %f66, %f205;
	fma.rn.f32 	%f71, %f65, %f66, %f206;
	add.s32 	%r42, %r72, -2;
	mul.wide.u32 	%rd15, %r42, 4;
	add.s64 	%rd16, %rd2, %rd15;
	ld.global.f32 	%f72, [%rd16];
	add.s32 	%r43, %r73, -2;
	mul.wide.u32 	%rd17, %r43, 4;
	add.s64 	%rd18, %rd1, %rd17;
	ld.global.f32 	%f73, [%rd18];
	add.f32 	%f74, %f67, %f72;
	add.f32 	%f75, %f68, %f73;
	fma.rn.f32 	%f76, %f72, %f72, %f69;
	fma.rn.f32 	%f77, %f73, %f73, %f70;
	fma.rn.f32 	%f78, %f72, %f73, %f71;
	add.s32 	%r44, %r72, -1;
	mul.wide.u32 	%rd19, %r44, 4;
	add.s64 	%rd20, %rd2, %rd19;
	ld.global.f32 	%f79, [%rd20];
	add.s32 	%r45, %r73, -1;
	mul.wide.u32 	%rd21, %r45, 4;
	add.s64 	%rd22, %rd1, %rd21;
	ld.global.f32 	%f80, [%rd22];
	add.f32 	%f81, %f74, %f79;
	add.f32 	%f82, %f75, %f80;
	fma.rn.f32 	%f83, %f79, %f79, %f76;
	fma.rn.f32 	%f84, %f80, %f80, %f77;
	fma.rn.f32 	%f85, %f79, %f80, %f78;
	add.s32 	%r46, %r72, 4;
	mul.wide.u32 	%rd23, %r72, 4;
	add.s64 	%rd24, %rd2, %rd23;
	ld.global.f32 	%f86, [%rd24];
	add.s32 	%r47, %r73, 4;
	mul.wide.u32 	%rd25, %r73, 4;
	add.s64 	%rd26, %rd1, %rd25;
	ld.global.f32 	%f87, [%rd26];
	add.f32 	%f88, %f81, %f86;
	add.f32 	%f89, %f82, %f87;
	fma.rn.f32 	%f90, %f86, %f86, %f83;
	fma.rn.f32 	%f91, %f87, %f87, %f84;
	fma.rn.f32 	%f92, %f86, %f87, %f85;
	add.s32 	%r48, %r72, 1;
	mul.wide.u32 	%rd27, %r48, 4;
	add.s64 	%rd28, %rd2, %rd27;
	ld.global.f32 	%f93, [%rd28];
	add.s32 	%r49, %r73, 1;
	mul.wide.u32 	%rd29, %r49, 4;
	add.s64 	%rd30, %rd1, %rd29;
	ld.global.f32 	%f94, [%rd30];
	add.f32 	%f95, %f88, %f93;
	add.f32 	%f96, %f89, %f94;
	fma.rn.f32 	%f97, %f93, %f93, %f90;
	fma.rn.f32 	%f98, %f94, %f94, %f91;
	fma.rn.f32 	%f99, %f93, %f94, %f92;
	add.s32 	%r50, %r72, 2;
	mul.wide.u32 	%rd31, %r50, 4;
	add.s64 	%rd32, %rd2, %rd31;
	ld.global.f32 	%f100, [%rd32];
	add.s32 	%r51, %r73, 2;
	mul.wide.u32 	%rd33, %r51, 4;
	add.s64 	%rd34, %rd1, %rd33;
	ld.global.f32 	%f101, [%rd34];
	add.f32 	%f102, %f95, %f100;
	add.f32 	%f103, %f96, %f101;
	fma.rn.f32 	%f104, %f100, %f100, %f97;
	fma.rn.f32 	%f105, %f101, %f101, %f98;
	fma.rn.f32 	%f106, %f100, %f101, %f99;
	add.s32 	%r52, %r72, 3;
	mul.wide.u32 	%rd35, %r52, 4;
	add.s64 	%rd36, %rd2, %rd35;
	ld.global.f32 	%f107, [%rd36];
	add.s32 	%r53, %r73, 3;
	mul.wide.u32 	%rd37, %r53, 4;
	add.s64 	%rd38, %rd1, %rd37;
	ld.global.f32 	%f108, [%rd38];
	add.f32 	%f109, %f102, %f107;
	add.f32 	%f110, %f103, %f108;
	fma.rn.f32 	%f111, %f107, %f107, %f104;
	fma.rn.f32 	%f112, %f108, %f108, %f105;
	fma.rn.f32 	%f113, %f107, %f108, %f106;
	mul.wide.u32 	%rd39, %r46, 4;
	add.s64 	%rd40, %rd2, %rd39;
	ld.global.f32 	%f114, [%rd40];
	mul.wide.u32 	%rd41, %r47, 4;
	add.s64 	%rd42, %rd1, %rd41;
	ld.global.f32 	%f115, [%rd42];
	add.f32 	%f202, %f109, %f114;
	add.f32 	%f203, %f110, %f115;
	fma.rn.f32 	%f204, %f114, %f114, %f111;
	fma.rn.f32 	%f205, %f115, %f115, %f112;
	fma.rn.f32 	%f206, %f114, %f115, %f113;
	add.s32 	%r74, %r74, 8;
	add.s32 	%r73, %r73, 8;
	add.s32 	%r72, %r72, 8;
	setp.ne.s32 	%p6, %r74, 0;
	@%p6 bra 	$L__BB0_4;
$L__BB0_5:
	setp.eq.s32 	%p7, %r5, 0;
	@%p7 bra 	$L__BB0_13;
	and.b32  	%r17, %r24, 3;
	setp.lt.u32 	%p8, %r5, 4;
	@%p8 bra 	$L__BB0_8;
	add.s32 	%r54, %r76, %r3;
	mul.wide.u32 	%rd43, %r54, 4;
	add.s64 	%rd44, %rd2, %rd43;
	ld.global.f32 	%f117, [%rd44];
	add.s32 	%r55, %r76, %r4;
	mul.wide.u32 	%rd45, %r55, 4;
	add.s64 	%rd46, %rd1, %rd45;
	ld.global.f32 	%f118, [%rd46];
	add.f32 	%f119, %f202, %f117;
	add.f32 	%f120, %f203, %f118;
	fma.rn.f32 	%f121, %f117, %f117, %f204;
	fma.rn.f32 	%f122, %f118, %f118, %f205;
	fma.rn.f32 	%f123, %f117, %f118, %f206;
	add.s32 	%r56, %r54, 1;
	mul.wide.u32 	%rd47, %r56, 4;
	add.s64 	%rd48, %rd2, %rd47;
	ld.global.f32 	%f124, [%rd48];
	add.s32 	%r57, %r55, 1;
	mul.wide.u32 	%rd49, %r57, 4;
	add.s64 	%rd50, %rd1, %rd49;
	ld.global.f32 	%f125, [%rd50];
	add.f32 	%f126, %f119, %f124;
	add.f32 	%f127, %f120, %f125;
	fma.rn.f32 	%f128, %f124, %f124, %f121;
	fma.rn.f32 	%f129, %f125, %f125, %f122;
	fma.rn.f32 	%f130, %f124, %f125, %f123;
	add.s32 	%r58, %r54, 2;
	mul.wide.u32 	%rd51, %r58, 4;
	add.s64 	%rd52, %rd2, %rd51;
	ld.global.f32 	%f131, [%rd52];
	add.s32 	%r59, %r55, 2;
	mul.wide.u32 	%rd53, %r59, 4;
	add.s64 	%rd54, %rd1, %rd53;
	ld.global.f32 	%f132, [%rd54];
	add.f32 	%f133, %f126, %f131;
	add.f32 	%f134, %f127, %f132;
	fma.rn.f32 	%f135, %f131, %f131, %f128;
	fma.rn.f32 	%f136, %f132, %f132, %f129;
	fma.rn.f32 	%f137, %f131, %f132, %f130;
	add.s32 	%r60, %r54, 3;
	mul.wide.u32 	%rd55, %r60, 4;
	add.s64 	%rd56, %rd2, %rd55;
	ld.global.f32 	%f138, [%rd56];
	add.s32 	%r61, %r55, 3;
	mul.wide.u32 	%rd57, %r61, 4;
	add.s64 	%rd58, %rd1, %rd57;
	ld.global.f32 	%f139, [%rd58];
	add.f32 	%f202, %f133, %f138;
	add.f32 	%f203, %f134, %f139;
	fma.rn.f32 	%f204, %f138, %f138, %f135;
	fma.rn.f32 	%f205, %f139, %f139, %f136;
	fma.rn.f32 	%f206, %f138, %f139, %f137;
	add.s32 	%r76, %r76, 4;
$L__BB0_8:
	setp.eq.s32 	%p9, %r17, 0;
	@%p9 bra 	$L__BB0_13;
	setp.eq.s32 	%p10, %r17, 1;
	@%p10 bra 	$L__BB0_11;
	add.s32 	%r62, %r76, %r3;
	mul.wide.u32 	%rd59, %r62, 4;
	add.s64 	%rd60, %rd2, %rd59;
	ld.global.f32 	%f141, [%rd60];
	add.s32 	%r63, %r76, %r4;
	mul.wide.u32 	%rd61, %r63, 4;
	add.s64 	%rd62, %rd1, %rd61;
	ld.global.f32 	%f142, [%rd62];
	add.f32 	%f143, %f202, %f141;
	add.f32 	%f144, %f203, %f142;
	fma.rn.f32 	%f145, %f141, %f141, %f204;
	fma.rn.f32 	%f146, %f142, %f142, %f205;
	fma.rn.f32 	%f147, %f141, %f142, %f206;
	add.s32 	%r64, %r62, 1;
	mul.wide.u32 	%rd63, %r64, 4;
	add.s64 	%rd64, %rd2, %rd63;
	ld.global.f32 	%f148, [%rd64];
	add.s32 	%r65, %r63, 1;
	mul.wide.u32 	%rd65, %r65, 4;
	add.s64 	%rd66, %rd1, %rd65;
	ld.global.f32 	%f149, [%rd66];
	add.f32 	%f202, %f143, %f148;
	add.f32 	%f203, %f144, %f149;
	fma.rn.f32 	%f204, %f148, %f148, %f145;
	fma.rn.f32 	%f205, %f149, %f149, %f146;
	fma.rn.f32 	%f206, %f148, %f149, %f147;
	add.s32 	%r76, %r76, 2;
$L__BB0_11:
	and.b32  	%r66, %r24, 1;
	setp.eq.b32 	%p11, %r66, 1;
	not.pred 	%p12, %p11;
	@%p12 bra 	$L__BB0_13;
	add.s32 	%r67, %r76, %r3;
	mul.wide.u32 	%rd67, %r67, 4;
	add.s64 	%rd68, %rd2, %rd67;
	ld.global.f32 	%f150, [%rd68];
	add.s32 	%r68, %r76, %r4;
	mul.wide.u32 	%rd69, %r68, 4;
	add.s64 	%rd70, %rd1, %rd69;
	ld.global.f32 	%f151, [%rd70];
	add.f32 	%f202, %f202, %f150;
	add.f32 	%f203, %f203, %f151;
	fma.rn.f32 	%f204, %f150, %f150, %f204;
	fma.rn.f32 	%f205, %f151, %f151, %f205;
	fma.rn.f32 	%f206, %f150, %f151, %f206;
$L__BB0_13:
	cvt.rn.f32.s32 	%f152, %r24;
	mul.f32 	%f153, %f206, %f152;
	mul.f32 	%f154, %f202, %f203;
	sub.f32 	%f155, %f153, %f154;
	mul.f32 	%f156, %f204, %f152;
	mul.f32 	%f157, %f202, %f202;
	sub.f32 	%f158, %f156, %f157;
	mul.f32 	%f159, %f205, %f152;
	mul.f32 	%f160, %f203, %f203;
	sub.f32 	%f161, %f159, %f160;
	mul.f32 	%f162, %f158, %f161;
	sqrt.rn.f32 	%f163, %f162;
	div.rn.f32 	%f164, %f155, %f163;
	cvt.rn.f32.s32 	%f165, %r23;
	mul.f32 	%f166, %f164, %f165;
	cvt.rzi.s32.f32 	%r22, %f166;
	setp.lt.s32 	%p13, %r22, %r23;
	@%p13 bra 	$L__BB0_15;
	mul.wide.s32 	%rd71, %r23, 4;
	add.s64 	%rd72, %rd3, %rd71;
	atom.global.add.u32 	%r69, [%rd72+-4], 1;
	bra.uni 	$L__BB0_17;
$L__BB0_15:
	setp.lt.s32 	%p14, %r22, 1;
	@%p14 bra 	$L__BB0_17;
	add.s32 	%r70, %r22, -1;
	mul.wide.u32 	%rd73, %r70, 4;
	add.s64 	%rd74, %rd3, %rd73;
	atom.global.add.u32 	%r71, [%rd74], 1;
$L__BB0_17:
	ret;

}


// ===== COMPILED SASS (sm_100) =====

	.target	sm_100

	.elftype	@"ET_EXEC"


//--------------------- .note.nv.tkinfo           --------------------------
	.section	.note.nv.tkinfo,"",@"SHT_NOTE"
	.sectionflags	@"SHF_NOTE_NV_TKINFO"
	.tkinfo
        /*0018*/ 	.word	0x00000002
        /*0030*/ 	.string	""
        /*0030*/ 	.string	"ptxas"
        /*0030*/ 	.string	"Cuda compilation tools, release 13.0, V13.0.88"
        /*0030*/ 	.string	"Build cuda_13.0.r13.0/compiler.36424714_0"
        /*0030*/ 	.string	"-arch sm_100 -m 64 "



//--------------------- .note.nv.cuinfo           --------------------------
	.section	.note.nv.cuinfo,"",@"SHT_NOTE"
	.sectionflags	@"SHF_NOTE_NV_CUINFO"
        /*0018*/ 	.short	0x0002
        /*001a*/ 	.short	0x0064
        /*001c*/ 	.short	0x0082
	.zero		2


//--------------------- .nv.info                  --------------------------
	.section	.nv.info,"",@"SHT_CUDA_INFO"
	.align	4


	//----- nvinfo : EIATTR_REGCOUNT
	.align		4
        /*0000*/ 	.byte	0x04, 0x2f
        /*0002*/ 	.short	(.L_1 - .L_0)
	.align		4
.L_0:
        /*0004*/ 	.word	index@(_Z7pearsonPiiPfiS0_iiiii)
        /*0008*/ 	.word	0x00000020


	//----- nvinfo : EIATTR_FRAME_SIZE
	.align		4
.L_1:
        /*000c*/ 	.byte	0x04, 0x11
        /*000e*/ 	.short	(.L_3 - .L_2)
	.align		4
.L_2:
        /*0010*/ 	.word	index@($__internal_1_$__cuda_sm3x_div_rn_noftz_f32_slowpath)
        /*0014*/ 	.word	0x00000000


	//----- nvinfo : EIATTR_FRAME_SIZE
	.align		4
.L_3:
        /*0018*/ 	.byte	0x04, 0x11
        /*001a*/ 	.short	(.L_5 - .L_4)
	.align		4
.L_4:
        /*001c*/ 	.word	index@($__internal_0_$__cuda_sm20_sqrt_rn_f32_slowpath)
        /*0020*/ 	.word	0x00000000


	//----- nvinfo : EIATTR_FRAME_SIZE
	.align		4
.L_5:
        /*0024*/ 	.byte	0x04, 0x11
        /*0026*/ 	.short	(.L_7 - .L_6)
	.align		4
.L_6:
        /*0028*/ 	.word	index@(_Z7pearsonPiiPfiS0_iiiii)
        /*002c*/ 	.word	0x00000000


	//----- nvinfo : EIATTR_MIN_STACK_SIZE
	.align		4
.L_7:
        /*0030*/ 	.byte	0x04, 0x12
        /*0032*/ 	.short	(.L_9 - .L_8)
	.align		4
.L_8:
        /*0034*/ 	.word	index@(_Z7pearsonPiiPfiS0_iiiii)
        /*0038*/ 	.word	0x00000000
.L_9:


//--------------------- .nv.compat                --------------------------
	.section	.nv.compat,"",@"SHT_CUDA_COMPAT_INFO"
	.align	4
        /*0000*/ 	.byte	0x02, 0x09, 0x00, 0x00, 0x02, 0x02, 0x01, 0x00, 0x02, 0x05, 0x05, 0x00, 0x03, 0x07, 0x01, 0x01
        /*0010*/ 	.byte	0x02, 0x03, 0x00, 0x00, 0x02, 0x06, 0x01, 0x00, 0x04, 0x0b, 0x08, 0x00, 0x01, 0x00, 0x00, 0x00
        /*0020*/ 	.byte	0x00, 0x00, 0x00, 0x00


//--------------------- .nv.info._Z7pearsonPiiPfiS0_iiiii --------------------------
	.section	.nv.info._Z7pearsonPiiPfiS0_iiiii,"",@"SHT_CUDA_INFO"
	.sectionflags	@""
	.align	4


	//----- nvinfo : EIATTR_CUDA_API_VERSION
	.align		4
        /*0000*/ 	.byte	0x04, 0x37
        /*0002*/ 	.short	(.L_11 - .L_10)
.L_10:
        /*0004*/ 	.word	0x00000082


	//----- nvinfo : EIATTR_KPARAM_INFO
	.align		4
.L_11:
        /*0008*/ 	.byte	0x04, 0x17
        /*000a*/ 	.short	(.L_13 - .L_12)
.L_12:
        /*000c*/ 	.word	0x00000000
        /*0010*/ 	.short	0x0009
        /*0012*/ 	.short	0x0038
        /*0014*/ 	.byte	0x00, 0xf0, 0x11, 0x00


	//----- nvinfo : EIATTR_KPARAM_INFO
	.align		4
.L_13:
        /*0018*/ 	.byte	0x04, 0x17
        /*001a*/ 	.short	(.L_15 - .L_14)
.L_14:
        /*001c*/ 	.word	0x00000000
        /*0020*/ 	.short	0x0008
        /*0022*/ 	.short	0x0034
        /*0024*/ 	.byte	0x00, 0xf0, 0x11, 0x00


	//----- nvinfo : EIATTR_KPARAM_INFO
	.align		4
.L_15:
        /*0028*/ 	.byte	0x04, 0x17
        /*002a*/ 	.short	(.L_17 - .L_16)
.L_16:
        /*002c*/ 	.word	0x00000000
        /*0030*/ 	.short	0x0007
        /*0032*/ 	.short	0x0030
        /*0034*/ 	.byte	0x00, 0xf0, 0x11, 0x00


	//----- nvinfo : EIATTR_KPARAM_INFO
	.align		4
.L_17:
        /*0038*/ 	.byte	0x04, 0x17
        /*003a*/ 	.short	(.L_19 - .L_18)
.L_18:
        /*003c*/ 	.word	0x00000000
        /*0040*/ 	.short	0x0006
        /*0042*/ 	.short	0x002c
        /*0044*/ 	.byte	0x00, 0xf0, 0x11, 0x00


	//----- nvinfo : EIATTR_KPARAM_INFO
	.align		4
.L_19:
        /*0048*/ 	.byte	0x04, 0x17
        /*004a*/ 	.short	(.L_21 - .L_20)
.L_20:
        /*004c*/ 	.word	0x00000000
        /*0050*/ 	.short	0x0005
        /*0052*/ 	.short	0x0028
        /*0054*/ 	.byte	0x00, 0xf0, 0x11, 0x00


	//----- nvinfo : EIATTR_KPARAM_INFO
	.align		4
.L_21:
        /*0058*/ 	.byte	0x04, 0x17
        /*005a*/ 	.short	(.L_23 - .L_22)
.L_22:
        /*005c*/ 	.word	0x00000000
        /*0060*/ 	.short	0x0004
        /*0062*/ 	.short	0x0020
        /*0064*/ 	.byte	0x00, 0xf5, 0x21, 0x00


	//----- nvinfo : EIATTR_KPARAM_INFO
	.align		4
.L_23:
        /*0068*/ 	.byte	0x04, 0x17
        /*006a*/ 	.short	(.L_25 - .L_24)
.L_24:
        /*006c*/ 	.word	0x00000000
        /*0070*/ 	.short	0x0003
        /*0072*/ 	.short	0x0018
        /*0074*/ 	.byte	0x00, 0xf0, 0x11, 0x00


	//----- nvinfo : EIATTR_KPARAM_INFO
	.align		4
.L_25:
        /*0078*/ 	.byte	0x04, 0x17
        /*007a*/ 	.short	(.L_27 - .L_26)
.L_26:
        /*007c*/ 	.word	0x00000000
        /*0080*/ 	.short	0x0002
        /*0082*/ 	.short	0x0010
        /*0084*/ 	.byte	0x00, 0xf5, 0x21, 0x00


	//----- nvinfo : EIATTR_KPARAM_INFO
	.align		4
.L_27:
        /*0088*/ 	.byte	0x04, 0x17
        /*008a*/ 	.short	(.L_29 - .L_28)
.L_28:
        /*008c*/ 	.word	0x00000000
        /*0090*/ 	.short	0x0001
        /*0092*/ 	.short	0x0008
        /*0094*/ 	.byte	0x00, 0xf0, 0x11, 0x00


	//----- nvinfo : EIATTR_KPARAM_INFO
	.align		4
.L_29:
        /*0098*/ 	.byte	0x04, 0x17
        /*009a*/ 	.short	(.L_31 - .L_30)
.L_30:
        /*009c*/ 	.word	0x00000000
        /*00a0*/ 	.short	0x0000
        /*00a2*/ 	.short	0x0000
        /*00a4*/ 	.byte	0x00, 0xf5, 0x21, 0x00


	//----- nvinfo : EIATTR_SPARSE_MMA_MASK
	.align		4
.L_31:
        /*00a8*/ 	.byte	0x03, 0x50
        /*00aa*/ 	.short	0x0000


	//----- nvinfo : EIATTR_MAXREG_COUNT
	.align		4
        /*00ac*/ 	.byte	0x03, 0x1b
        /*00ae*/ 	.short	0x00ff


	//----- nvinfo : EIATTR_MERCURY_ISA_VERSION
	.align		4
        /*00b0*/ 	.byte	0x03, 0x5f
        /*00b2*/ 	.short	0x0101


	//----- nvinfo : EIATTR_INT_WARP_WIDE_INSTR_OFFSETS
	.align		4
        /*00b4*/ 	.byte	0x04, 0x31
        /*00b6*/ 	.short	(.L_33 - .L_32)


	//   ....[0]....
.L_32:
        /*00b8*/ 	.word	0x00001170


	//----- nvinfo : EIATTR_VRC_CTA_INIT_COUNT
	.align		4
.L_33:
        /*00bc*/ 	.byte	0x02, 0x4a
	.zero		1
	.zero		1


	//----- nvinfo : EIATTR_EXIT_INSTR_OFFSETS
	.align		4
        /*00c0*/ 	.byte	0x04, 0x1c
        /*00c2*/ 	.short	(.L_35 - .L_34)


	//   ....[0]....
.L_34:
        /*00c4*/ 	.word	0x00000180


	//   ....[1]....
        /*00c8*/ 	.word	0x000011d0


	//   ....[2]....
        /*00cc*/ 	.word	0x000011f0


	//   ....[3]....
        /*00d0*/ 	.word	0x00001250


	//----- nvinfo : EIATTR_CRS_STACK_SIZE
	.align		4
.L_35:
        /*00d4*/ 	.byte	0x04, 0x1e
        /*00d6*/ 	.short	(.L_37 - .L_36)
.L_36:
        /*00d8*/ 	.word	0x00000000


	//----- nvinfo : EIATTR_CBANK_PARAM_SIZE
	.align		4
.L_37:
        /*00dc*/ 	.byte	0x03, 0x19
        /*00de*/ 	.short	0x003c


	//----- nvinfo : EIATTR_PARAM_CBANK
	.align		4
        /*00e0*/ 	.byte	0x04, 0x0a
        /*00e2*/ 	.short	(.L_39 - .L_38)
	.align		4
.L_38:
        /*00e4*/ 	.word	index@(.nv.constant0._Z7pearsonPiiPfiS0_iiiii)
        /*00e8*/ 	.short	0x0380
        /*00ea*/ 	.short	0x003c


	//----- nvinfo : EIATTR_SW_WAR
	.align		4
.L_39:
        /*00ec*/ 	.byte	0x04, 0x36
        /*00ee*/ 	.short	(.L_41 - .L_40)
.L_40:
        /*00f0*/ 	.word	0x00000008
.L_41:


//--------------------- .nv.callgraph             --------------------------
	.section	.nv.callgraph,"",@"SHT_CUDA_CALLGRAPH"
	.align	4
	.sectionentsize	8
	.align		4
        /*0000*/ 	.word	0x00000000
	.align		4
        /*0004*/ 	.word	0xffffffff
	.align		4
        /*0008*/ 	.word	0x00000000
	.align		4
        /*000c*/ 	.word	0xfffffffe
	.align		4
        /*0010*/ 	.word	0x00000000
	.align		4
        /*0014*/ 	.word	0xfffffffd
	.align		4
        /*0018*/ 	.word	0x00000000
	.align		4
        /*001c*/ 	.word	0xfffffffc


//--------------------- .text._Z7pearsonPiiPfiS0_iiiii --------------------------
	.section	.text._Z7pearsonPiiPfiS0_iiiii,"ax",@progbits
	.align	128
        .global         _Z7pearsonPiiPfiS0_iiiii
        .type           _Z7pearsonPiiPfiS0_iiiii,@function
        .size           _Z7pearsonPiiPfiS0_iiiii,(.L_x_25 - _Z7pearsonPiiPfiS0_iiiii)
        .other          _Z7pearsonPiiPfiS0_iiiii,@"STO_CUDA_ENTRY STV_DEFAULT"
_Z7pearsonPiiPfiS0_iiiii:
.text._Z7pearsonPiiPfiS0_iiiii:
[----:B------:R-:W-:Y:S01]  /*0000*/  LDC R1, c[0x0][0x37c] ;  /* 0x0000df00ff017b82 */ /* 0x000fe20000000800 */
[----:B------:R-:W0:Y:S07]  /*0010*/  S2R R0, SR_TID.Y ;  /* 0x0000000000007919 */ /* 0x000e2e0000002200 */
[----:B------:R-:W0:Y:S01]  /*0020*/  LDC R3, c[0x0][0x364] ;  /* 0x0000d900ff037b82 */ /* 0x000e220000000800 */
[----:B------:R-:W1:Y:S01]  /*0030*/  LDCU UR8, c[0x0][0x3ac] ;  /* 0x00007580ff0877ac */ /* 0x000e620008000800 */
[----:B------:R-:W2:Y:S01]  /*0040*/  S2R R2, SR_TID.X ;  /* 0x0000000000027919 */ /* 0x000ea20000002100 */
[----:B------:R-:W3:Y:S05]  /*0050*/  LDCU.64 UR10, c[0x0][0x3b0] ;  /* 0x00007600ff0a77ac */ /* 0x000eea0008000a00 */
[----:B------:R-:W0:Y:S08]  /*0060*/  S2UR UR4, SR_CTAID.Y ;  /* 0x00000000000479c3 */ /* 0x000e300000002600 */
[----:B------:R-:W2:Y:S08]  /*0070*/  S2UR UR5, SR_CTAID.X ;  /* 0x00000000000579c3 */ /* 0x000eb00000002500 */
[----:B------:R-:W2:Y:S01]  /*0080*/  LDC R5, c[0x0][0x360] ;  /* 0x0000d800ff057b82 */ /* 0x000ea20000000800 */
[----:B------:R-:W4:Y:S01]  /*0090*/  LDCU UR6, c[0x0][0x374] ;  /* 0x00006e80ff0677ac */ /* 0x000f220008000800 */
[----:B------:R-:W5:Y:S01]  /*00a0*/  LDCU UR7, c[0x0][0x370] ;  /* 0x00006e00ff0777ac */ /* 0x000f620008000800 */
[C---:B0-----:R-:W-:Y:S01]  /*00b0*/  IMAD R0, R3.reuse, UR4, R0 ;  /* 0x0000000403007c24 */ /* 0x041fe2000f8e0200 */
[----:B---3--:R-:W-:Y:S01]  /*00c0*/  USHF.R.S32.HI UR4, URZ, 0x1f, UR11 ;  /* 0x0000001fff047899 */ /* 0x008fe2000801140b */
[----:B----4-:R-:W-:-:S04]  /*00d0*/  IMAD R3, R3, UR6, RZ ;  /* 0x0000000603037c24 */ /* 0x010fc8000f8e02ff */
[----:B-1----:R-:W-:Y:S02]  /*00e0*/  IMAD R3, R3, UR8, R0 ;  /* 0x0000000803037c24 */ /* 0x002fe4000f8e0200 */
[C---:B--2---:R-:W-:Y:S02]  /*00f0*/  IMAD R2, R5.reuse, UR5, R2 ;  /* 0x0000000505027c24 */ /* 0x044fe4000f8e0202 */
[----:B-----5:R-:W-:-:S04]  /*0100*/  IMAD R5, R5, UR7, RZ ;  /* 0x0000000705057c24 */ /* 0x020fc8000f8e02ff */
[----:B------:R-:W-:-:S05]  /*0110*/  IMAD R4, R5, UR10, R2 ;  /* 0x0000000a05047c24 */ /* 0x000fca000f8e0202 */
[----:B------:R-:W-:-:S04]  /*0120*/  ISETP.GT.U32.AND P0, PT, R3, R4, PT ;  /* 0x000000040300720c */ /* 0x000fc80003f04070 */
[----:B------:R-:W-:-:S04]  /*0130*/  ISETP.GT.U32.AND.EX P0, PT, RZ, RZ, PT, P0 ;  /* 0x000000ffff00720c */ /* 0x000fc80003f04100 */
[----:B------:R-:W-:-:S04]  /*0140*/  SEL R5, R3, R4, P0 ;  /* 0x0000000403057207 */ /* 0x000fc80000000000 */
[----:B------:R-:W-:-:S04]  /*0150*/  ISETP.GE.U32.AND P0, PT, R5, UR11, PT ;  /* 0x0000000b05007c0c */ /* 0x000fc8000bf06070 */
[----:B------:R-:W-:-:S04]  /*0160*/  ISETP.GE.U32.AND.EX P0, PT, RZ, UR4, PT, P0 ;  /* 0x00000004ff007c0c */ /* 0x000fc8000bf06100 */
[----:B------:R-:W-:-:S13]  /*0170*/  ISETP.GE.U32.OR P0, PT, R3, R4, P0 ;  /* 0x000000040300720c */ /* 0x000fda0000706470 */
[----:B------:R-:W-:Y:S05]  /*0180*/  @P0 EXIT ;  /* 0x000000000000094d */ /* 0x000fea0003800000 */
[----:B------:R-:W0:Y:S01]  /*0190*/  LDC R3, c[0x0][0x3b8] ;  /* 0x0000ee00ff037b82 */ /* 0x000e220000000800 */
[----:B------:R-:W1:Y:S01]  /*01a0*/  LDCU.64 UR4, c[0x0][0x358] ;  /* 0x00006b00ff0477ac */ /* 0x000e620008000a00 */
[----:B------:R-:W-:Y:S01]  /*01b0*/  HFMA2 R4, -RZ, RZ, 0, 0 ;  /* 0x00000000ff047431 */ /* 0x000fe200000001ff */
[----:B------:R-:W-:Y:S01]  /*01c0*/  CS2R R20, SRZ ;  /* 0x0000000000147805 */ /* 0x000fe2000001ff00 */
[----:B------:R-:W-:Y:S01]  /*01d0*/  HFMA2 R26, -RZ, RZ, 0, 0 ;  /* 0x00000000ff1a7431 */ /* 0x000fe200000001ff */
[----:B------:R-:W-:Y:S02]  /*01e0*/  MOV R11, RZ ;  /* 0x000000ff000b7202 */ /* 0x000fe40000000f00 */
[----:B0-----:R-:W-:-:S13]  /*01f0*/  ISETP.GE.AND P0, PT, R3, 0x1, PT ;  /* 0x000000010300780c */ /* 0x001fda0003f06270 */
[----:B-1----:R-:W-:Y:S05]  /*0200*/  @!P0 BRA `(.L_x_0) ;  /* 0x0000000c002c8947 */ /* 0x002fea0003800000 */
[C---:B------:R-:W-:Y:S02]  /*0210*/  ISETP.GE.U32.AND P0, PT, R3.reuse, 0x8, PT ;  /* 0x000000080300780c */ /* 0x040fe40003f06070 */
[----:B------:R-:W-:Y:S02]  /*0220*/  CS2R R20, SRZ ;  /* 0x0000000000147805 */ /* 0x000fe4000001ff00 */
[----:B------:R-:W-:Y:S02]  /*0230*/  LOP3.LUT R8, R3, 0x7, RZ, 0xc0, !PT ;  /* 0x0000000703087812 */ /* 0x000fe400078ec0ff */
[----:B------:R-:W-:Y:S02]  /*0240*/  MOV R26, RZ ;  /* 0x000000ff001a7202 */ /* 0x000fe40000000f00 */
[----:B------:R-:W-:Y:S02]  /*0250*/  ISETP.NE.AND P1, PT, R8, RZ, PT ;  /* 0x000000ff0800720c */ /* 0x000fe40003f25270 */
[----:B------:R-:W-:-:S02]  /*0260*/  MOV R9, RZ ;  /* 0x000000ff00097202 */ /* 0x000fc40000000f00 */
[----:B------:R-:W-:Y:S02]  /*0270*/  MOV R11, RZ ;  /* 0x000000ff000b7202 */ /* 0x000fe40000000f00 */
[----:B------:R-:W-:Y:S01]  /*0280*/  MOV R4, RZ ;  /* 0x000000ff00047202 */ /* 0x000fe20000000f00 */
[----:B------:R-:W-:Y:S06]  /*0290*/  @!P0 BRA `(.L_x_1) ;  /* 0x0000000400888947 */ /* 0x000fec0003800000 */
[----:B------:R-:W0:Y:S01]  /*02a0*/  LDC.64 R12, c[0x0][0x390] ;  /* 0x0000e400ff0c7b82 */ /* 0x000e220000000a00 */
[----:B------:R-:W-:Y:S01]  /*02b0*/  LOP3.LUT R9, R3, 0x7ffffff8, RZ, 0xc0, !PT ;  /* 0x7ffffff803097812 */ /* 0x000fe200078ec0ff */
[-C--:B------:R-:W-:Y:S01]  /*02c0*/  IMAD R6, R2, R3.reuse, 0x3 ;  /* 0x0000000302067424 */ /* 0x080fe200078e0203 */
[----:B------:R-:W-:Y:S01]  /*02d0*/  MOV R26, RZ ;  /* 0x000000ff001a7202 */ /* 0x000fe20000000f00 */
[----:B------:R-:W-:Y:S01]  /*02e0*/  IMAD R10, R0, R3, 0x3 ;  /* 0x00000003000a7424 */ /* 0x000fe200078e0203 */
[----:B------:R-:W-:-:S03]  /*02f0*/  IADD3 R7, PT, PT, -R9, RZ, RZ ;  /* 0x000000ff09077210 */ /* 0x000fc60007ffe1ff */
[----:B------:R-:W1:Y:S04]  /*0300*/  LDC.64 R14, c[0x0][0x3a0] ;  /* 0x0000e800ff0e7b82 */ /* 0x000e680000000a00 */
.L_x_2:
[----:B------:R-:W-:Y:S02]  /*0310*/  IADD3 R29, PT, PT, R6, -0x3, RZ ;  /* 0xfffffffd061d7810 */ /* 0x000fe40007ffe0ff */
[----:B------:R-:W-:Y:S02]  /*0320*/  IADD3 R23, PT, PT, R10, -0x3, RZ ;  /* 0xfffffffd0a177810 */ /* 0x000fe40007ffe0ff */
[----:B------:R-:W-:Y:S01]  /*0330*/  IADD3 R17, PT, PT, R6, -0x2, RZ ;  /* 0xfffffffe06117810 */ /* 0x000fe20007ffe0ff */
[----:B-1----:R-:W-:Y:S01]  /*0340*/  IMAD.WIDE.U32 R28, R29, 0x4, R14 ;  /* 0x000000041d1c7825 */ /* 0x002fe200078e000e */
[----:B------:R-:W-:-:S03]  /*0350*/  IADD3 R19, PT, PT, R10, -0x2, RZ ;  /* 0xfffffffe0a137810 */ /* 0x000fc60007ffe0ff */
[----:B0-----:R-:W-:Y:S01]  /*0360*/  IMAD.WIDE.U32 R22, R23, 0x4, R12 ;  /* 0x0000000417167825 */ /* 0x001fe200078e000c */
[----:B------:R-:W-:Y:S01]  /*0370*/  IADD3 R25, PT, PT, R10, -0x1, RZ ;  /* 0xffffffff0a197810 */ /* 0x000fe20007ffe0ff */
[----:B------:R-:W2:Y:S02]  /*0380*/  LDG.E R28, desc[UR4][R28.64] ;  /* 0x000000041c1c7981 */ /* 0x000ea4000c1e1900 */
[----:B------:R-:W-:Y:S02]  /*0390*/  IMAD.WIDE.U32 R16, R17, 0x4, R14 ;  /* 0x0000000411107825 */ /* 0x000fe400078e000e */
[----:B------:R-:W3:Y:S02]  /*03a0*/  LDG.E R5, desc[UR4][R22.64] ;  /* 0x0000000416057981 */ /* 0x000ee4000c1e1900 */
[--C-:B------:R-:W-:Y:S01]  /*03b0*/  IMAD.WIDE.U32 R18, R19, 0x4, R12.reuse ;  /* 0x0000000413127825 */ /* 0x100fe200078e000c */
[----:B------:R-:W-:Y:S01]  /*03c0*/  IADD3 R24, PT, PT, R6, -0x1, RZ ;  /* 0xffffffff06187810 */ /* 0x000fe20007ffe0ff */
[----:B------:R0:W4:Y:S04]  /*03d0*/  LDG.E R29, desc[UR4][R16.64] ;  /* 0x00000004101d7981 */ /* 0x000128000c1e1900 */
[----:B------:R1:W5:Y:S01]  /*03e0*/  LDG.E R27, desc[UR4][R18.64] ;  /* 0x00000004121b7981 */ /* 0x000362000c1e1900 */
[----:B0-----:R-:W-:-:S04]  /*03f0*/  IMAD.WIDE.U32 R16, R25, 0x4, R12 ;  /* 0x0000000419107825 */ /* 0x001fc800078e000c */
[----:B-1----:R-:W-:Y:S02]  /*0400*/  IMAD.WIDE.U32 R18, R24, 0x4, R14 ;  /* 0x0000000418127825 */ /* 0x002fe400078e000e */
[----:B------:R-:W4:Y:S04]  /*0410*/  LDG.E R16, desc[UR4][R16.64] ;  /* 0x0000000410107981 */ /* 0x000f28000c1e1900 */
[----:B------:R0:W4:Y:S01]  /*0420*/  LDG.E R19, desc[UR4][R18.64] ;  /* 0x0000000412137981 */ /* 0x000122000c1e1900 */
[----:B------:R-:W-:-:S04]  /*0430*/  IMAD.WIDE.U32 R22, R10, 0x4, R12 ;  /* 0x000000040a167825 */ /* 0x000fc800078e000c */
[----:B------:R-:W-:Y:S02]  /*0440*/  IMAD.WIDE.U32 R24, R6, 0x4, R14 ;  /* 0x0000000406187825 */ /* 0x000fe400078e000e */
[----:B------:R1:W4:Y:S04]  /*0450*/  LDG.E R22, desc[UR4][R22.64] ;  /* 0x0000000416167981 */ /* 0x000328000c1e1900 */
[----:B------:R1:W4:Y:S01]  /*0460*/  LDG.E R25, desc[UR4][R24.64] ;  /* 0x0000000418197981 */ /* 0x000322000c1e1900 */
[C---:B---3--:R-:W-:Y:S01]  /*0470*/  FADD R4, R5.reuse, R4 ;  /* 0x0000000405047221 */ /* 0x048fe20000000000 */
[C---:B0-----:R-:W-:Y:S01]  /*0480*/  FFMA R18, R5.reuse, R5, R20 ;  /* 0x0000000505127223 */ /* 0x041fe20000000014 */
[-C--:B--2---:R-:W-:Y:S01]  /*0490*/  FFMA R5, R5, R28.reuse, R26 ;  /* 0x0000001c05057223 */ /* 0x084fe2000000001a */
[----:B------:R-:W-:Y:S01]  /*04a0*/  FFMA R26, R28, R28, R11 ;  /* 0x0000001c1c1a7223 */ /* 0x000fe2000000000b */
[----:B-----5:R-:W-:Y:S01]  /*04b0*/  FADD R11, R4, R27 ;  /* 0x0000001b040b7221 */ /* 0x020fe20000000000 */
[C---:B------:R-:W-:Y:S01]  /*04c0*/  FFMA R17, R27.reuse, R27, R18 ;  /* 0x0000001b1b117223 */ /* 0x040fe20000000012 */
[----:B----4-:R-:W-:Y:S01]  /*04d0*/  FFMA R4, R27, R29, R5 ;  /* 0x0000001d1b047223 */ /* 0x010fe20000000005 */
[----:B------:R-:W-:Y:S01]  /*04e0*/  IADD3 R5, PT, PT, R6, 0x1, RZ ;  /* 0x0000000106057810 */ /* 0x000fe20007ffe0ff */
[----:B------:R-:W-:Y:S01]  /*04f0*/  FADD R20, R28, R21 ;  /* 0x000000151c147221 */ /* 0x000fe20000000000 */
[----:B-1----:R-:W-:Y:S01]  /*0500*/  FADD R23, R11, R16 ;  /* 0x000000100b177221 */ /* 0x002fe20000000000 */
[----:B------:R-:W-:Y:S01]  /*0510*/  FFMA R11, R16, R16, R17 ;  /* 0x00000010100b7223 */ /* 0x000fe20000000011 */
[----:B------:R-:W-:Y:S01]  /*0520*/  IADD3 R17, PT, PT, R10, 0x2, RZ ;  /* 0x000000020a117810 */ /* 0x000fe20007ffe0ff */
[----:B------:R-:W-:Y:S01]  /*0530*/  FFMA R24, R16, R19, R4 ;  /* 0x0000001310187223 */ /* 0x000fe20000000004 */
[----:B------:R-:W-:-:S04]  /*0540*/  IMAD.WIDE.U32 R4, R5, 0x4, R14 ;  /* 0x0000000405047825 */ /* 0x000fc800078e000e */
[----:B------:R-:W-:Y:S01]  /*0550*/  FADD R18, R20, R29 ;  /* 0x0000001d14127221 */ /* 0x000fe20000000000 */
[----:B------:R-:W-:Y:S01]  /*0560*/  FFMA R26, R29, R29, R26 ;  /* 0x0000001d1d1a7223 */ /* 0x000fe2000000001a */
[----:B------:R-:W-:Y:S01]  /*0570*/  IADD3 R21, PT, PT, R10, 0x1, RZ ;  /* 0x000000010a157810 */ /* 0x000fe20007ffe0ff */
[--C-:B------:R-:W-:Y:S01]  /*0580*/  IMAD.WIDE.U32 R16, R17, 0x4, R12.reuse ;  /* 0x0000000411107825 */ /* 0x100fe200078e000c */
[----:B------:R-:W-:Y:S01]  /*0590*/  IADD3 R29, PT, PT, R6, 0x2, RZ ;  /* 0x00000002061d7810 */ /* 0x000fe20007ffe0ff */
[----:B------:R0:W2:Y:S02]  /*05a0*/  LDG.E R5, desc[UR4][R4.64] ;  /* 0x0000000404057981 */ /* 0x0000a4000c1e1900 */
[----:B------:R-:W-:Y:S02]  /*05b0*/  IMAD.WIDE.U32 R20, R21, 0x4, R12 ;  /* 0x0000000415147825 */ /* 0x000fe400078e000c */
[----:B------:R1:W3:Y:S02]  /*05c0*/  LDG.E R27, desc[UR4][R16.64] ;  /* 0x00000004101b7981 */ /* 0x0002e4000c1e1900 */
[----:B------:R-:W-:-:S02]  /*05d0*/  FFMA R11, R22, R22, R11 ;  /* 0x00000016160b7223 */ /* 0x000fc4000000000b */
[----:B------:R4:W5:Y:S01]  /*05e0*/  LDG.E R20, desc[UR4][R20.64] ;  /* 0x0000000414147981 */ /* 0x000962000c1e1900 */
[----:B0-----:R-:W-:Y:S01]  /*05f0*/  FADD R4, R18, R19 ;  /* 0x0000001312047221 */ /* 0x001fe20000000000 */
[----:B-1----:R-:W-:Y:S01]  /*0600*/  FFMA R16, R19, R19, R26 ;  /* 0x0000001313107223 */ /* 0x002fe2000000001a */
[----:B------:R-:W-:-:S04]  /*0610*/  IMAD.WIDE.U32 R18, R29, 0x4, R14 ;  /* 0x000000041d127825 */ /* 0x000fc800078e000e */
[----:B------:R-:W-:Y:S01]  /*0620*/  FADD R29, R23, R22 ;  /* 0x00000016171d7221 */ /* 0x000fe20000000000 */
[-C--:B------:R-:W-:Y:S01]  /*0630*/  FFMA R26, R22, R25.reuse, R24 ;  /* 0x00000019161a7223 */ /* 0x080fe20000000018 */
[----:B------:R-:W-:Y:S02]  /*0640*/  IADD3 R22, PT, PT, R10, 0x3, RZ ;  /* 0x000000030a167810 */ /* 0x000fe40007ffe0ff */
[----:B------:R-:W-:Y:S01]  /*0650*/  IADD3 R23, PT, PT, R6, 0x3, RZ ;  /* 0x0000000306177810 */ /* 0x000fe20007ffe0ff */
[----:B----4-:R-:W-:Y:S01]  /*0660*/  FFMA R21, R25, R25, R16 ;  /* 0x0000001919157223 */ /* 0x010fe20000000010 */
[----:B------:R0:W4:Y:S01]  /*0670*/  LDG.E R28, desc[UR4][R18.64] ;  /* 0x00000004121c7981 */ /* 0x000122000c1e1900 */
[----:B------:R-:W-:Y:S01]  /*0680*/  FADD R4, R4, R25 ;  /* 0x0000001904047221 */ /* 0x000fe20000000000 */
[----:B------:R-:W-:Y:S01]  /*0690*/  IMAD.WIDE.U32 R16, R22, 0x4, R12 ;  /* 0x0000000416107825 */ /* 0x000fe200078e000c */
[----:B------:R-:W-:-:S03]  /*06a0*/  IADD3 R25, PT, PT, R10, 0x4, RZ ;  /* 0x000000040a197810 */ /* 0x000fc60007ffe0ff */
[----:B------:R-:W-:Y:S02]  /*06b0*/  IMAD.WIDE.U32 R22, R23, 0x4, R14 ;  /* 0x0000000417167825 */ /* 0x000fe400078e000e */
[----:B------:R-:W4:Y:S01]  /*06c0*/  LDG.E R16, desc[UR4][R16.64] ;  /* 0x0000000410107981 */ /* 0x000f22000c1e1900 */
[----:B0-----:R-:W-:Y:S01]  /*06d0*/  IADD3 R19, PT, PT, R6, 0x4, RZ ;  /* 0x0000000406137810 */ /* 0x001fe20007ffe0ff */
[----:B------:R-:W-:Y:S02]  /*06e0*/  IMAD.WIDE.U32 R24, R25, 0x4, R12 ;  /* 0x0000000419187825 */ /* 0x000fe400078e000c */
[----:B------:R-:W4:Y:S02]  /*06f0*/  LDG.E R23, desc[UR4][R22.64] ;  /* 0x0000000416177981 */ /* 0x000f24000c1e1900 */
[----:B------:R-:W-:Y:S02]  /*0700*/  IMAD.WIDE.U32 R18, R19, 0x4, R14 ;  /* 0x0000000413127825 */ /* 0x000fe400078e000e */
[----:B------:R-:W4:Y:S04]  /*0710*/  LDG.E R24, desc[UR4][R24.64] ;  /* 0x0000000418187981 */ /* 0x000f28000c1e1900 */
[----:B------:R5:W4:Y:S01]  /*0720*/  LDG.E R19, desc[UR4][R18.64] ;  /* 0x0000000412137981 */ /* 0x000b22000c1e1900 */
[----:B------:R-:W-:-:S04]  /*0730*/  IADD3 R7, PT, PT, R7, 0x8, RZ ;  /* 0x0000000807077810 */ /* 0x000fc80007ffe0ff */
[----:B------:R-:W-:Y:S02]  /*0740*/  ISETP.NE.AND P0, PT, R7, RZ, PT ;  /* 0x000000ff0700720c */ /* 0x000fe40003f05270 */
[----:B------:R-:W-:Y:S02]  /*0750*/  IADD3 R6, PT, PT, R6, 0x8, RZ ;  /* 0x0000000806067810 */ /* 0x000fe40007ffe0ff */
[----:B------:R-:W-:Y:S01]  /*0760*/  IADD3 R10, PT, PT, R10, 0x8, RZ ;  /* 0x000000080a0a7810 */ /* 0x000fe20007ffe0ff */
[-C--:B--2---:R-:W-:Y:S01]  /*0770*/  FFMA R21, R5, R5.reuse, R21 ;  /* 0x0000000505157223 */ /* 0x084fe20000000015 */
[C---:B-----5:R-:W-:Y:S01]  /*0780*/  FFMA R18, R20.reuse, R20, R11 ;  /* 0x0000001414127223 */ /* 0x060fe2000000000b */
[----:B------:R-:W-:Y:S01]  /*0790*/  FADD R29, R29, R20 ;  /* 0x000000141d1d7221 */ /* 0x000fe20000000000 */
[----:B------:R-:W-:Y:S01]  /*07a0*/  FFMA R26, R20, R5, R26 ;  /* 0x00000005141a7223 */ /* 0x000fe2000000001a */
[----:B------:R-:W-:Y:S01]  /*07b0*/  FADD R11, R4, R5 ;  /* 0x00000005040b7221 */ /* 0x000fe20000000000 */
[----:B---3--:R-:W-:Y:S01]  /*07c0*/  FFMA R5, R27, R27, R18 ;  /* 0x0000001b1b057223 */ /* 0x008fe20000000012 */
[----:B------:R-:W-:Y:S01]  /*07d0*/  FADD R29, R29, R27 ;  /* 0x0000001b1d1d7221 */ /* 0x000fe20000000000 */
[-C--:B----4-:R-:W-:Y:S01]  /*07e0*/  FFMA R26, R27, R28.reuse, R26 ;  /* 0x0000001c1b1a7223 */ /* 0x090fe2000000001a */
[----:B------:R-:W-:Y:S01]  /*07f0*/  FADD R4, R11, R28 ;  /* 0x0000001c0b047221 */ /* 0x000fe20000000000 */
[----:B------:R-:W-:Y:S01]  /*0800*/  FFMA R28, R28, R28, R21 ;  /* 0x0000001c1c1c7223 */ /* 0x000fe20000000015 */
[----:B------:R-:W-:Y:S01]  /*0810*/  FADD R29, R29, R16 ;  /* 0x000000101d1d7221 */ /* 0x000fe20000000000 */
[C---:B------:R-:W-:Y:S01]  /*0820*/  FFMA R5, R16.reuse, R16, R5 ;  /* 0x0000001010057223 */ /* 0x040fe20000000005 */
[-C--:B------:R-:W-:Y:S01]  /*0830*/  FFMA R26, R16, R23.reuse, R26 ;  /* 0x00000017101a7223 */ /* 0x080fe2000000001a */
[----:B------:R-:W-:Y:S01]  /*0840*/  FADD R16, R4, R23 ;  /* 0x0000001704107221 */ /* 0x000fe20000000000 */
[----:B------:R-:W-:Y:S01]  /*0850*/  FFMA R28, R23, R23, R28 ;  /* 0x00000017171c7223 */ /* 0x000fe2000000001c */
[----:B------:R-:W-:Y:S01]  /*0860*/  FADD R4, R29, R24 ;  /* 0x000000181d047221 */ /* 0x000fe20000000000 */
[C---:B------:R-:W-:Y:S01]  /*0870*/  FFMA R20, R24.reuse, R24, R5 ;  /* 0x0000001818147223 */ /* 0x040fe20000000005 */
[-C--:B------:R-:W-:Y:S01]  /*0880*/  FFMA R26, R24, R19.reuse, R26 ;  /* 0x00000013181a7223 */ /* 0x080fe2000000001a */
[----:B------:R-:W-:Y:S01]  /*0890*/  FADD R21, R16, R19 ;  /* 0x0000001310157221 */ /* 0x000fe20000000000 */
[----:B------:R-:W-:Y:S01]  /*08a0*/  FFMA R11, R19, R19, R28 ;  /* 0x00000013130b7223 */ /* 0x000fe2000000001c */
[----:B------:R-:W-:Y:S06]  /*08b0*/  @P0 BRA `(.L_x_2) ;  /* 0xfffffff800940947 */ /* 0x000fec000383ffff */
.L_x_1:
[----:B------:R-:W-:Y:S05]  /*08c0*/  @!P1 BRA `(.L_x_0) ;  /* 0x00000004007c9947 */ /* 0x000fea0003800000 */
[----:B------:R-:W-:Y:S02]  /*08d0*/  ISETP.GE.U32.AND P0, PT, R8, 0x4, PT ;  /* 0x000000040800780c */ /* 0x000fe40003f06070 */
[----:B------:R-:W-:-:S04]  /*08e0*/  LOP3.LUT R5, R3, 0x3, RZ, 0xc0, !PT ;  /* 0x0000000303057812 */ /* 0x000fc800078ec0ff */
[----:B------:R-:W-:-:S07]  /*08f0*/  ISETP.NE.AND P1, PT, R5, RZ, PT ;  /* 0x000000ff0500720c */ /* 0x000fce0003f25270 */
[----:B------:R-:W-:Y:S06]  /*0900*/  @!P0 BRA `(.L_x_3) ;  /* 0x0000000000bc8947 */ /* 0x000fec0003800000 */
[----:B------:R-:W0:Y:S01]  /*0910*/  LDC.64 R6, c[0x0][0x390] ;  /* 0x0000e400ff067b82 */ /* 0x000e220000000a00 */
[-CC-:B------:R-:W-:Y:S02]  /*0920*/  IMAD R25, R0, R3.reuse, R9.reuse ;  /* 0x0000000300197224 */ /* 0x180fe400078e0209 */
[----:B------:R-:W-:-:S03]  /*0930*/  IMAD R27, R2, R3, R9 ;  /* 0x00000003021b7224 */ /* 0x000fc600078e0209 */
[----:B------:R-:W-:Y:S02]  /*0940*/  IADD3 R17, PT, PT, R25, 0x1, RZ ;  /* 0x0000000119117810 */ /* 0x000fe40007ffe0ff */
[----:B------:R-:W1:Y:S01]  /*0950*/  LDC.64 R12, c[0x0][0x3a0] ;  /* 0x0000e800ff0c7b82 */ /* 0x000e620000000a00 */
[----:B------:R-:W-:Y:S02]  /*0960*/  IADD3 R23, PT, PT, R27, 0x1, RZ ;  /* 0x000000011b177810 */ /* 0x000fe40007ffe0ff */
[----:B------:R-:W-:Y:S02]  /*0970*/  IADD3 R29, PT, PT, R25, 0x2, RZ ;  /* 0x00000002191d7810 */ /* 0x000fe40007ffe0ff */
[----:B------:R-:W-:Y:S02]  /*0980*/  IADD3 R28, PT, PT, R27, 0x2, RZ ;  /* 0x000000021b1c7810 */ /* 0x000fe40007ffe0ff */
[C---:B------:R-:W-:Y:S01]  /*0990*/  IADD3 R8, PT, PT, R25.reuse, 0x3, RZ ;  /* 0x0000000319087810 */ /* 0x040fe20007ffe0ff */
[----:B0-----:R-:W-:-:S04]  /*09a0*/  IMAD.WIDE.U32 R18, R25, 0x4, R6 ;  /* 0x0000000419127825 */ /* 0x001fc800078e0006 */
[----:B------:R-:W-:Y:S02]  /*09b0*/  IMAD.WIDE.U32 R16, R17, 0x4, R6 ;  /* 0x0000000411107825 */ /* 0x000fe400078e0006 */
[----:B------:R-:W2:Y:S02]  /*09c0*/  LDG.E R19, desc[UR4][R18.64] ;  /* 0x0000000412137981 */ /* 0x000ea4000c1e1900 */
[C-C-:B-1----:R-:W-:Y:S01]  /*09d0*/  IMAD.WIDE.U32 R14, R27.reuse, 0x4, R12.reuse ;  /* 0x000000041b0e7825 */ /* 0x142fe200078e000c */
[----:B------:R-:W-:Y:S01]  /*09e0*/  IADD3 R27, PT, PT, R27, 0x3, RZ ;  /* 0x000000031b1b7810 */ /* 0x000fe20007ffe0ff */
[----:B------:R-:W3:Y:S02]  /*09f0*/  LDG.E R16, desc[UR4][R16.64] ;  /* 0x0000000410107981 */ /* 0x000ee4000c1e1900 */
[----:B------:R-:W-:Y:S02]  /*0a00*/  IMAD.WIDE.U32 R22, R23, 0x4, R12 ;  /* 0x0000000417167825 */ /* 0x000fe400078e000c */
[----:B------:R2:W4:Y:S02]  /*0a10*/  LDG.E R14, desc[UR4][R14.64] ;  /* 0x000000040e0e7981 */ /* 0x000524000c1e1900 */
[----:B------:R-:W-:-:S02]  /*0a20*/  IMAD.WIDE.U32 R24, R29, 0x4, R6 ;  /* 0x000000041d187825 */ /* 0x000fc400078e0006 */
[----:B------:R-:W5:Y:S02]  /*0a30*/  LDG.E R23, desc[UR4][R22.64] ;  /* 0x0000000416177981 */ /* 0x000f64000c1e1900 */
[----:B------:R-:W-:Y:S02]  /*0a40*/  IMAD.WIDE.U32 R28, R28, 0x4, R12 ;  /* 0x000000041c1c7825 */ /* 0x000fe400078e000c */
[----:B------:R-:W5:Y:S02]  /*0a50*/  LDG.E R24, desc[UR4][R24.64] ;  /* 0x0000000418187981 */ /* 0x000f64000c1e1900 */
[----:B------:R-:W-:Y:S02]  /*0a60*/  IMAD.WIDE.U32 R6, R8, 0x4, R6 ;  /* 0x0000000408067825 */ /* 0x000fe400078e0006 */
[----:B------:R-:W5:Y:S02]  /*0a70*/  LDG.E R29, desc[UR4][R28.64] ;  /* 0x000000041c1d7981 */ /* 0x000f64000c1e1900 */
[----:B------:R-:W-:-:S02]  /*0a80*/  IMAD.WIDE.U32 R12, R27, 0x4, R12 ;  /* 0x000000041b0c7825 */ /* 0x000fc400078e000c */
[----:B------:R-:W5:Y:S04]  /*0a90*/  LDG.E R6, desc[UR4][R6.64] ;  /* 0x0000000406067981 */ /* 0x000f68000c1e1900 */
[----:B------:R-:W5:Y:S01]  /*0aa0*/  LDG.E R13, desc[UR4][R12.64] ;  /* 0x000000040c0d7981 */ /* 0x000f62000c1e1900 */
[----:B------:R-:W-:Y:S01]  /*0ab0*/  IADD3 R9, PT, PT, R9, 0x4, RZ ;  /* 0x0000000409097810 */ /* 0x000fe20007ffe0ff */
[----:B--2---:R-:W-:Y:S01]  /*0ac0*/  FADD R15, R4, R19 ;  /* 0x00000013040f7221 */ /* 0x004fe20000000000 */
[C---:B------:R-:W-:Y:S01]  /*0ad0*/  FFMA R17, R19.reuse, R19, R20 ;  /* 0x0000001313117223 */ /* 0x040fe20000000014 */
[-C--:B----4-:R-:W-:Y:S01]  /*0ae0*/  FFMA R26, R19, R14.reuse, R26 ;  /* 0x0000000e131a7223 */ /* 0x090fe2000000001a */
[----:B------:R-:W-:Y:S01]  /*0af0*/  FADD R4, R21, R14 ;  /* 0x0000000e15047221 */ /* 0x000fe20000000000 */
[----:B------:R-:W-:Y:S01]  /*0b00*/  FFMA R14, R14, R14, R11 ;  /* 0x0000000e0e0e7223 */ /* 0x000fe2000000000b */
[----:B---3--:R-:W-:Y:S01]  /*0b10*/  FADD R15, R15, R16 ;  /* 0x000000100f0f7221 */ /* 0x008fe20000000000 */
[C---:B------:R-:W-:Y:S01]  /*0b20*/  FFMA R17, R16.reuse, R16, R17 ;  /* 0x0000001010117223 */ /* 0x040fe20000000011 */
[-C--:B-----5:R-:W-:Y:S01]  /*0b30*/  FFMA R26, R16, R23.reuse, R26 ;  /* 0x00000017101a7223 */ /* 0x0a0fe2000000001a */
        /* <DEDUP_REMOVED lines=11> */
[----:B------:R-:W-:-:S07]  /*0bf0*/  FFMA R11, R13, R13, R14 ;  /* 0x0000000d0d0b7223 */ /* 0x000fce000000000e */
.L_x_3:
[----:B------:R-:W-:Y:S05]  /*0c00*/  @!P1 BRA `(.L_x_0) ;  /* 0x0000000000ac9947 */ /* 0x000fea0003800000 */
[----:B------:R-:W-:Y:S02]  /*0c10*/  ISETP.NE.AND P0, PT, R5, 0x1, PT ;  /* 0x000000010500780c */ /* 0x000fe40003f05270 */
[----:B------:R-:W-:-:S04]  /*0c20*/  LOP3.LUT R6, R3, 0x1, RZ, 0xc0, !PT ;  /* 0x0000000103067812 */ /* 0x000fc800078ec0ff */
[----:B------:R-:W-:-:S07]  /*0c30*/  ISETP.NE.U32.AND P1, PT, R6, 0x1, PT ;  /* 0x000000010600780c */ /* 0x000fce0003f25070 */
[----:B------:R-:W-:Y:S06]  /*0c40*/  @!P0 BRA `(.L_x_4) ;  /* 0x0000000000648947 */ /* 0x000fec0003800000 */
[----:B------:R-:W0:Y:S01]  /*0c50*/  LDC.64 R14, c[0x0][0x390] ;  /* 0x0000e400ff0e7b82 */ /* 0x000e220000000a00 */
[-CC-:B------:R-:W-:Y:S02]  /*0c60*/  IMAD R5, R0, R3.reuse, R9.reuse ;  /* 0x0000000300057224 */ /* 0x180fe400078e0209 */
[----:B------:R-:W-:-:S05]  /*0c70*/  IMAD R19, R2, R3, R9 ;  /* 0x0000000302137224 */ /* 0x000fca00078e0209 */
[----:B------:R-:W1:Y:S01]  /*0c80*/  LDC.64 R6, c[0x0][0x3a0] ;  /* 0x0000e800ff067b82 */ /* 0x000e620000000a00 */
[C---:B0-----:R-:W-:Y:S01]  /*0c90*/  IMAD.WIDE.U32 R16, R5.reuse, 0x4, R14 ;  /* 0x0000000405107825 */ /* 0x041fe200078e000e */
[----:B------:R-:W-:-:S03]  /*0ca0*/  IADD3 R5, PT, PT, R5, 0x1, RZ ;  /* 0x0000000105057810 */ /* 0x000fc60007ffe0ff */
[C---:B-1----:R-:W-:Y:S01]  /*0cb0*/  IMAD.WIDE.U32 R12, R19.reuse, 0x4, R6 ;  /* 0x00000004130c7825 */ /* 0x042fe200078e0006 */
[----:B------:R-:W-:Y:S01]  /*0cc0*/  IADD3 R19, PT, PT, R19, 0x1, RZ ;  /* 0x0000000113137810 */ /* 0x000fe20007ffe0ff */
[----:B------:R-:W2:Y:S02]  /*0cd0*/  LDG.E R17, desc[UR4][R16.64] ;  /* 0x0000000410117981 */ /* 0x000ea4000c1e1900 */
[----:B------:R-:W-:Y:S02]  /*0ce0*/  IMAD.WIDE.U32 R14, R5, 0x4, R14 ;  /* 0x00000004050e7825 */ /* 0x000fe400078e000e */
[----:B------:R-:W3:Y:S02]  /*0cf0*/  LDG.E R12, desc[UR4][R12.64] ;  /* 0x000000040c0c7981 */ /* 0x000ee4000c1e1900 */
[----:B------:R-:W-:Y:S02]  /*0d00*/  IMAD.WIDE.U32 R6, R19, 0x4, R6 ;  /* 0x0000000413067825 */ /* 0x000fe400078e0006 */
[----:B------:R-:W4:Y:S04]  /*0d10*/  LDG.E R15, desc[UR4][R14.64] ;  /* 0x000000040e0f7981 */ /* 0x000f28000c1e1900 */
[----:B------:R-:W5:Y:S01]  /*0d20*/  LDG.E R6, desc[UR4][R6.64] ;  /* 0x0000000406067981 */ /* 0x000f62000c1e1900 */
[----:B------:R-:W-:Y:S01]  /*0d30*/  IADD3 R9, PT, PT, R9, 0x2, RZ ;  /* 0x0000000209097810 */ /* 0x000fe20007ffe0ff */
[----:B--2---:R-:W-:Y:S01]  /*0d40*/  FADD R4, R4, R17 ;  /* 0x0000001104047221 */ /* 0x004fe20000000000 */
[C---:B------:R-:W-:Y:S01]  /*0d50*/  FFMA R20, R17.reuse, R17, R20 ;  /* 0x0000001111147223 */ /* 0x040fe20000000014 */
[-C--:B---3--:R-:W-:Y:S01]  /*0d60*/  FFMA R26, R17, R12.reuse, R26 ;  /* 0x0000000c111a7223 */ /* 0x088fe2000000001a */
[----:B------:R-:W-:Y:S01]  /*0d70*/  FADD R21, R21, R12 ;  /* 0x0000000c15157221 */ /* 0x000fe20000000000 */
[----:B------:R-:W-:Y:S01]  /*0d80*/  FFMA R11, R12, R12, R11 ;  /* 0x0000000c0c0b7223 */ /* 0x000fe2000000000b */
[----:B----4-:R-:W-:Y:S01]  /*0d90*/  FADD R4, R4, R15 ;  /* 0x0000000f04047221 */ /* 0x010fe20000000000 */
[C---:B------:R-:W-:Y:S01]  /*0da0*/  FFMA R20, R15.reuse, R15, R20 ;  /* 0x0000000f0f147223 */ /* 0x040fe20000000014 */
[-C--:B-----5:R-:W-:Y:S01]  /*0db0*/  FFMA R26, R15, R6.reuse, R26 ;  /* 0x000000060f1a7223 */ /* 0x0a0fe2000000001a */
[----:B------:R-:W-:Y:S01]  /*0dc0*/  FADD R21, R21, R6 ;  /* 0x0000000615157221 */ /* 0x000fe20000000000 */
[----:B------:R-:W-:-:S07]  /*0dd0*/  FFMA R11, R6, R6, R11 ;  /* 0x00000006060b7223 */ /* 0x000fce000000000b */
.L_x_4:
[----:B------:R-:W-:Y:S05]  /*0de0*/  @P1 BRA `(.L_x_0) ;  /* 0x0000000000341947 */ /* 0x000fea0003800000 */
[----:B------:R-:W0:Y:S01]  /*0df0*/  LDC.64 R6, c[0x0][0x390] ;  /* 0x0000e400ff067b82 */ /* 0x000e220000000a00 */
[-CC-:B------:R-:W-:Y:S02]  /*0e00*/  IMAD R5, R0, R3.reuse, R9.reuse ;  /* 0x0000000300057224 */ /* 0x180fe400078e0209 */
[----:B------:R-:W-:-:S05]  /*0e10*/  IMAD R9, R2, R3, R9 ;  /* 0x0000000302097224 */ /* 0x000fca00078e0209 */
[----:B------:R-:W1:Y:S01]  /*0e20*/  LDC.64 R12, c[0x0][0x3a0] ;  /* 0x0000e800ff0c7b82 */ /* 0x000e620000000a00 */
[----:B0-----:R-:W-:-:S06]  /*0e30*/  IMAD.WIDE.U32 R6, R5, 0x4, R6 ;  /* 0x0000000405067825 */ /* 0x001fcc00078e0006 */
[----:B------:R-:W2:Y:S01]  /*0e40*/  LDG.E R7, desc[UR4][R6.64] ;  /* 0x0000000406077981 */ /* 0x000ea2000c1e1900 */
[----:B-1----:R-:W-:-:S06]  /*0e50*/  IMAD.WIDE.U32 R8, R9, 0x4, R12 ;  /* 0x0000000409087825 */ /* 0x002fcc00078e000c */
[----:B------:R-:W3:Y:S01]  /*0e60*/  LDG.E R8, desc[UR4][R8.64] ;  /* 0x0000000408087981 */ /* 0x000ee2000c1e1900 */
[----:B--2---:R-:W-:Y:S01]  /*0e70*/  FADD R4, R4, R7 ;  /* 0x0000000704047221 */ /* 0x004fe20000000000 */
[C---:B------:R-:W-:Y:S01]  /*0e80*/  FFMA R20, R7.reuse, R7, R20 ;  /* 0x0000000707147223 */ /* 0x040fe20000000014 */
[-C--:B---3--:R-:W-:Y:S01]  /*0e90*/  FFMA R26, R7, R8.reuse, R26 ;  /* 0x00000008071a7223 */ /* 0x088fe2000000001a */
[----:B------:R-:W-:Y:S01]  /*0ea0*/  FADD R21, R21, R8 ;  /* 0x0000000815157221 */ /* 0x000fe20000000000 */
[----:B------:R-:W-:-:S07]  /*0eb0*/  FFMA R11, R8, R8, R11 ;  /* 0x00000008080b7223 */ /* 0x000fce000000000b */
.L_x_0:
[----:B------:R-:W-:Y:S01]  /*0ec0*/  I2FP.F32.S32 R3, R3 ;  /* 0x0000000300037245 */ /* 0x000fe20000201400 */
[-C--:B------:R-:W-:Y:S01]  /*0ed0*/  FMUL R0, R4, R4.reuse ;  /* 0x0000000404007220 */ /* 0x080fe20000400000 */
[C---:B------:R-:W-:Y:S01]  /*0ee0*/  FMUL R2, R21.reuse, R21 ;  /* 0x0000001515027220 */ /* 0x040fe20000400000 */
[----:B------:R-:W-:Y:S01]  /*0ef0*/  FMUL R4, R21, R4 ;  /* 0x0000000415047220 */ /* 0x000fe20000400000 */
[----:B------:R-:W-:Y:S01]  /*0f00*/  BSSY.RECONVERGENT B0, `(.L_x_5) ;  /* 0x0000011000007945 */ /* 0x000fe20003800200 */
[C---:B------:R-:W-:Y:S01]  /*0f10*/  FFMA R0, R3.reuse, R20, -R0 ;  /* 0x0000001403007223 */ /* 0x040fe20000000800 */
[C---:B------:R-:W-:Y:S01]  /*0f20*/  FFMA R11, R3.reuse, R11, -R2 ;  /* 0x0000000b030b7223 */ /* 0x040fe20000000802 */
[----:B------:R-:W-:-:S03]  /*0f30*/  FFMA R26, R3, R26, -R4 ;  /* 0x0000001a031a7223 */ /* 0x000fc60000000804 */
[----:B------:R-:W-:-:S04]  /*0f40*/  FMUL R0, R0, R11 ;  /* 0x0000000b00007220 */ /* 0x000fc80000400000 */
[----:B------:R0:W1:Y:S01]  /*0f50*/  MUFU.RSQ R5, R0 ;  /* 0x0000000000057308 */ /* 0x0000620000001400 */
[----:B------:R-:W-:-:S04]  /*0f60*/  IADD3 R2, PT, PT, R0, -0xd000000, RZ ;  /* 0xf300000000027810 */ /* 0x000fc80007ffe0ff */
[----:B------:R-:W-:-:S13]  /*0f70*/  ISETP.GT.U32.AND P0, PT, R2, 0x727fffff, PT ;  /* 0x727fffff0200780c */ /* 0x000fda0003f04070 */
[----:B01----:R-:W-:Y:S05]  /*0f80*/  @!P0 BRA `(.L_x_6) ;  /* 0x0000000000108947 */ /* 0x003fea0003800000 */
[----:B------:R-:W-:-:S07]  /*0f90*/  MOV R7, 0xfb0 ;  /* 0x00000fb000077802 */ /* 0x000fce0000000f00 */
[----:B------:R-:W-:Y:S05]  /*0fa0*/  CALL.REL.NOINC `($__internal_0_$__cuda_sm20_sqrt_rn_f32_slowpath) ;  /* 0x0000000000ac7944 */ /* 0x000fea0003c00000 */
[----:B------:R-:W-:Y:S01]  /*0fb0*/  MOV R3, R0 ;  /* 0x0000000000037202 */ /* 0x000fe20000000f00 */
[----:B------:R-:W-:Y:S06]  /*0fc0*/  BRA `(.L_x_7) ;  /* 0x0000000000107947 */ /* 0x000fec0003800000 */
.L_x_6:
[----:B------:R-:W-:Y:S01]  /*0fd0*/  FMUL.FTZ R3, R0, R5 ;  /* 0x0000000500037220 */ /* 0x000fe20000410000 */
[----:B------:R-:W-:-:S03]  /*0fe0*/  FMUL.FTZ R2, R5, 0.5 ;  /* 0x3f00000005027820 */ /* 0x000fc60000410000 */
[----:B------:R-:W-:-:S04]  /*0ff0*/  FFMA R0, -R3, R3, R0 ;  /* 0x0000000303007223 */ /* 0x000fc80000000100 */
[----:B------:R-:W-:-:S07]  /*1000*/  FFMA R3, R0, R2, R3 ;  /* 0x0000000200037223 */ /* 0x000fce0000000003 */
.L_x_7:
[----:B------:R-:W-:Y:S05]  /*1010*/  BSYNC.RECONVERGENT B0 ;  /* 0x0000000000007941 */ /* 0x000fea0003800200 */
.L_x_5:
[----:B------:R-:W0:Y:S01]  /*1020*/  MUFU.RCP R0, R3 ;  /* 0x0000000300007308 */ /* 0x000e220000001000 */
[----:B------:R-:W-:Y:S07]  /*1030*/  BSSY.RECONVERGENT B0, `(.L_x_8) ;  /* 0x000000b000007945 */ /* 0x000fee0003800200 */
[----:B------:R-:W1:Y:S01]  /*1040*/  FCHK P0, R26, R3 ;  /* 0x000000031a007302 */ /* 0x000e620000000000 */
[----:B0-----:R-:W-:-:S04]  /*1050*/  FFMA R5, R0, -R3, 1 ;  /* 0x3f80000000057423 */ /* 0x001fc80000000803 */
[----:B------:R-:W-:-:S04]  /*1060*/  FFMA R5, R0, R5, R0 ;  /* 0x0000000500057223 */ /* 0x000fc80000000000 */
[----:B------:R-:W-:-:S04]  /*1070*/  FFMA R0, R26, R5, RZ ;  /* 0x000000051a007223 */ /* 0x000fc800000000ff */
[----:B------:R-:W-:-:S04]  /*1080*/  FFMA R2, R0, -R3, R26 ;  /* 0x8000000300027223 */ /* 0x000fc8000000001a */
[----:B------:R-:W-:Y:S01]  /*1090*/  FFMA R0, R5, R2, R0 ;  /* 0x0000000205007223 */ /* 0x000fe20000000000 */
[----:B-1----:R-:W-:Y:S06]  /*10a0*/  @!P0 BRA `(.L_x_9) ;  /* 0x00000000000c8947 */ /* 0x002fec0003800000 */
[----:B------:R-:W-:-:S07]  /*10b0*/  MOV R2, 0x10d0 ;  /* 0x000010d000027802 */ /* 0x000fce0000000f00 */
[----:B------:R-:W-:Y:S05]  /*10c0*/  CALL.REL.NOINC `($__internal_1_$__cuda_sm3x_div_rn_noftz_f32_slowpath) ;  /* 0x0000000000c07944 */ /* 0x000fea0003c00000 */
[----:B------:R-:W-:-:S07]  /*10d0*/  MOV R0, R5 ;  /* 0x0000000500007202 */ /* 0x000fce0000000f00 */
.L_x_9:
[----:B------:R-:W-:Y:S05]  /*10e0*/  BSYNC.RECONVERGENT B0 ;  /* 0x0000000000007941 */ /* 0x000fea0003800200 */
.L_x_8:
[----:B------:R-:W0:Y:S02]  /*10f0*/  LDC R7, c[0x0][0x388] ;  /* 0x0000e200ff077b82 */ /* 0x000e240000000800 */
[----:B0-----:R-:W-:-:S05]  /*1100*/  I2FP.F32.S32 R3, R7 ;  /* 0x0000000700037245 */ /* 0x001fca0000201400 */
[----:B------:R-:W-:-:S06]  /*1110*/  FMUL R0, R3, R0 ;  /* 0x0000000003007220 */ /* 0x000fcc0000400000 */
[----:B------:R-:W0:Y:S02]  /*1120*/  F2I.TRUNC.NTZ R0, R0 ;  /* 0x0000000000007305 */ /* 0x000e24000020f100 */
[----:B0-----:R-:W-:-:S13]  /*1130*/  ISETP.GE.AND P0, PT, R0, R7, PT ;  /* 0x000000070000720c */ /* 0x001fda0003f06270 */
[----:B------:R-:W-:Y:S05]  /*1140*/  @!P0 BRA `(.L_x_10) ;  /* 0x0000000000248947 */ /* 0x000fea0003800000 */
[----:B------:R-:W0:Y:S01]  /*1150*/  S2R R0, SR_LANEID ;  /* 0x0000000000007919 */ /* 0x000e220000000000 */
[----:B------:R-:W1:Y:S01]  /*1160*/  LDC.64 R2, c[0x0][0x380] ;  /* 0x0000e000ff027b82 */ /* 0x000e620000000a00 */
[----:B------:R-:W-:Y:S02]  /*1170*/  VOTEU.ANY UR6, UPT, PT ;  /* 0x0000000000067886 */ /* 0x000fe400038e0100 */
[----:B------:R-:W-:Y:S02]  /*1180*/  UFLO.U32 UR7, UR6 ;  /* 0x00000006000772bd */ /* 0x000fe400080e0000 */
[----:B------:R-:W2:Y:S01]  /*1190*/  POPC R5, UR6 ;  /* 0x0000000600057d09 */ /* 0x000ea20008000000 */
[----:B-1----:R-:W-:-:S03]  /*11a0*/  IMAD.WIDE R2, R7, 0x4, R2 ;  /* 0x0000000407027825 */ /* 0x002fc600078e0202 */
[----:B0-----:R-:W-:-:S13]  /*11b0*/  ISETP.EQ.U32.AND P0, PT, R0, UR7, PT ;  /* 0x0000000700007c0c */ /* 0x001fda000bf02070 */
[----:B--2---:R-:W-:Y:S01]  /*11c0*/  @P0 REDG.E.ADD.STRONG.GPU desc[UR4][R2.64+-0x4], R5 ;  /* 0xfffffc050200098e */ /* 0x004fe2000c12e104 */
[----:B------:R-:W-:Y:S05]  /*11d0*/  EXIT ;  /* 0x000000000000794d */ /* 0x000fea0003800000 */
.L_x_10:
[----:B------:R-:W-:-:S13]  /*11e0*/  ISETP.GE.AND P0, PT, R0, 0x1, PT ;  /* 0x000000010000780c */ /* 0x000fda0003f06270 */
[----:B------:R-:W-:Y:S05]  /*11f0*/  @!P0 EXIT ;  /* 0x000000000000894d */ /* 0x000fea0003800000 */
[----:B------:R-:W0:Y:S01]  /*1200*/  LDC.64 R2, c[0x0][0x380] ;  /* 0x0000e000ff027b82 */ /* 0x000e220000000a00 */
[----:B------:R-:W-:Y:S01]  /*1210*/  IADD3 R5, PT, PT, R0, -0x1, RZ ;  /* 0xffffffff00057810 */ /* 0x000fe20007ffe0ff */
[----:B------:R-:W-:-:S04]  /*1220*/  HFMA2 R7, -RZ, RZ, 0, 5.9604644775390625e-08 ;  /* 0x00000001ff077431 */ /* 0x000fc800000001ff */
[----:B0-----:R-:W-:-:S05]  /*1230*/  IMAD.WIDE.U32 R2, R5, 0x4, R2 ;  /* 0x0000000405027825 */ /* 0x001fca00078e0002 */
[----:B------:R-:W-:Y:S01]  /*1240*/  REDG.E.ADD.STRONG.GPU desc[UR4][R2.64], R7 ;  /* 0x000000070200798e */ /* 0x000fe2000c12e104 */
[----:B------:R-:W-:Y:S05]  /*1250*/  EXIT ;  /* 0x000000000000794d */ /* 0x000fea0003800000 */
        .weak           $__internal_0_$__cuda_sm20_sqrt_rn_f32_slowpath
        .type           $__internal_0_$__cuda_sm20_sqrt_rn_f32_slowpath,@function
        .size           $__internal_0_$__cuda_sm20_sqrt_rn_f32_slowpath,($__internal_1_$__cuda_sm3x_div_rn_noftz_f32_slowpath - $__internal_0_$__cuda_sm20_sqrt_rn_f32_slowpath)
$__internal_0_$__cuda_sm20_sqrt_rn_f32_slowpath:
[----:B------:R-:W-:-:S13]  /*1260*/  LOP3.LUT P0, RZ, R0, 0x7fffffff, RZ, 0xc0, !PT ;  /* 0x7fffffff00ff7812 */ /* 0x000fda000780c0ff */
[----:B------:R-:W-:Y:S01]  /*1270*/  @!P0 MOV R2, R0 ;  /* 0x0000000000028202 */ /* 0x000fe20000000f00 */
[----:B------:R-:W-:Y:S06]  /*1280*/  @!P0 BRA `(.L_x_11) ;  /* 0x0000000000408947 */ /* 0x000fec0003800000 */
[----:B------:R-:W-:-:S13]  /*1290*/  FSETP.GEU.FTZ.AND P0, PT, R0, RZ, PT ;  /* 0x000000ff0000720b */ /* 0x000fda0003f1e000 */
[----:B------:R-:W-:Y:S01]  /*12a0*/  @!P0 MOV R2, 0x7fffffff ;  /* 0x7fffffff00028802 */ /* 0x000fe20000000f00 */
[----:B------:R-:W-:Y:S06]  /*12b0*/  @!P0 BRA `(.L_x_11) ;  /* 0x0000000000348947 */ /* 0x000fec0003800000 */
[----:B------:R-:W-:-:S13]  /*12c0*/  FSETP.GTU.FTZ.AND P0, PT, |R0|, +INF , PT ;  /* 0x7f8000000000780b */ /* 0x000fda0003f1c200 */
[----:B------:R-:W-:Y:S01]  /*12d0*/  @P0 FADD.FTZ R2, R0, 1 ;  /* 0x3f80000000020421 */ /* 0x000fe20000010000 */
[----:B------:R-:W-:Y:S06]  /*12e0*/  @P0 BRA `(.L_x_11) ;  /* 0x0000000000280947 */ /* 0x000fec0003800000 */
[----:B------:R-:W-:-:S13]  /*12f0*/  FSETP.NEU.FTZ.AND P0, PT, |R0|, +INF , PT ;  /* 0x7f8000000000780b */ /* 0x000fda0003f1d200 */
[----:B------:R-:W-:-:S04]  /*1300*/  @P0 FFMA R3, R0, 1.84467440737095516160e+19, RZ ;  /* 0x5f80000000030823 */ /* 0x000fc800000000ff */
[----:B------:R-:W0:Y:S02]  /*1310*/  @P0 MUFU.RSQ R2, R3 ;  /* 0x0000000300020308 */ /* 0x000e240000001400 */
[----:B0-----:R-:W-:Y:S01]  /*1320*/  @P0 FMUL.FTZ R4, R3, R2 ;  /* 0x0000000203040220 */ /* 0x001fe20000410000 */
[----:B------:R-:W-:Y:S01]  /*1330*/  @P0 FMUL.FTZ R6, R2, 0.5 ;  /* 0x3f00000002060820 */ /* 0x000fe20000410000 */
[----:B------:R-:W-:Y:S02]  /*1340*/  @!P0 MOV R2, R0 ;  /* 0x0000000000028202 */ /* 0x000fe40000000f00 */
[----:B------:R-:W-:-:S04]  /*1350*/  @P0 FADD.FTZ R5, -R4, -RZ ;  /* 0x800000ff04050221 */ /* 0x000fc80000010100 */
[----:B------:R-:W-:-:S04]  /*1360*/  @P0 FFMA R5, R4, R5, R3 ;  /* 0x0000000504050223 */ /* 0x000fc80000000003 */
[----:B------:R-:W-:-:S04]  /*1370*/  @P0 FFMA R5, R5, R6, R4 ;  /* 0x0000000605050223 */ /* 0x000fc80000000004 */
[----:B------:R-:W-:-:S07]  /*1380*/  @P0 FMUL.FTZ R2, R5, 2.3283064365386962891e-10 ;  /* 0x2f80000005020820 */ /* 0x000fce0000410000 */
.L_x_11:
[----:B------:R-:W-:Y:S01]  /*1390*/  HFMA2 R3, -RZ, RZ, 0, 0 ;  /* 0x00000000ff037431 */ /* 0x000fe200000001ff */
[----:B------:R-:W-:Y:S02]  /*13a0*/  MOV R0, R2 ;  /* 0x0000000200007202 */ /* 0x000fe40000000f00 */
[----:B------:R-:W-:-:S04]  /*13b0*/  MOV R2, R7 ;  /* 0x0000000700027202 */ /* 0x000fc80000000f00 */
[----:B------:R-:W-:Y:S05]  /*13c0*/  RET.REL.NODEC R2 `(_Z7pearsonPiiPfiS0_iiiii) ;  /* 0xffffffec020c7950 */ /* 0x000fea0003c3ffff */
        .weak           $__internal_1_$__cuda_sm3x_div_rn_noftz_f32_slowpath
        .type           $__internal_1_$__cuda_sm3x_div_rn_noftz_f32_slowpath,@function
        .size           $__internal_1_$__cuda_sm3x_div_rn_noftz_f32_slowpath,(.L_x_25 - $__internal_1_$__cuda_sm3x_div_rn_noftz_f32_slowpath)
$__internal_1_$__cuda_sm3x_div_rn_noftz_f32_slowpath:
[----:B------:R-:W-:Y:S01]  /*13d0*/  SHF.R.U32.HI R4, RZ, 0x17, R3 ;  /* 0x00000017ff047819 */ /* 0x000fe20000011603 */
[----:B------:R-:W-:Y:S01]  /*13e0*/  BSSY.RECONVERGENT B1, `(.L_x_12) ;  /* 0x0000063000017945 */ /* 0x000fe20003800200 */
[----:B------:R-:W-:Y:S02]  /*13f0*/  SHF.R.U32.HI R0, RZ, 0x17, R26 ;  /* 0x00000017ff007819 */ /* 0x000fe4000001161a */
[----:B------:R-:W-:Y:S02]  /*1400*/  LOP3.LUT R10, R4, 0xff, RZ, 0xc0, !PT ;  /* 0x000000ff040a7812 */ /* 0x000fe400078ec0ff */
[----:B------:R-:W-:Y:S02]  /*1410*/  LOP3.LUT R8, R0, 0xff, RZ, 0xc0, !PT ;  /* 0x000000ff00087812 */ /* 0x000fe400078ec0ff */
[----:B------:R-:W-:Y:S02]  /*1420*/  IADD3 R6, PT, PT, R10, -0x1, RZ ;  /* 0xffffffff0a067810 */ /* 0x000fe40007ffe0ff */
[----:B------:R-:W-:-:S02]  /*1430*/  IADD3 R5, PT, PT, R8, -0x1, RZ ;  /* 0xffffffff08057810 */ /* 0x000fc40007ffe0ff */
[----:B------:R-:W-:Y:S02]  /*1440*/  ISETP.GT.U32.AND P0, PT, R6, 0xfd, PT ;  /* 0x000000fd0600780c */ /* 0x000fe40003f04070 */
[----:B------:R-:W-:Y:S02]  /*1450*/  MOV R0, R26 ;  /* 0x0000001a00007202 */ /* 0x000fe40000000f00 */
[----:B------:R-:W-:-:S13]  /*1460*/  ISETP.GT.U32.OR P0, PT, R5, 0xfd, P0 ;  /* 0x000000fd0500780c */ /* 0x000fda0000704470 */
[----:B------:R-:W-:Y:S01]  /*1470*/  @!P0 MOV R4, RZ ;  /* 0x000000ff00048202 */ /* 0x000fe20000000f00 */
[----:B------:R-:W-:Y:S06]  /*1480*/  @!P0 BRA `(.L_x_13) ;  /* 0x00000000005c8947 */ /* 0x000fec0003800000 */
[----:B------:R-:W-:Y:S02]  /*1490*/  FSETP.GTU.FTZ.AND P1, PT, |R3|, +INF , PT ;  /* 0x7f8000000300780b */ /* 0x000fe40003f3c200 */
[----:B------:R-:W-:-:S04]  /*14a0*/  FSETP.GTU.FTZ.AND P0, PT, |R26|, +INF , PT ;  /* 0x7f8000001a00780b */ /* 0x000fc80003f1c200 */
[----:B------:R-:W-:-:S13]  /*14b0*/  PLOP3.LUT P0, PT, P0, P1, PT, 0xf8, 0x8f ;  /* 0x00000000008f781c */ /* 0x000fda0000703f70 */
[----:B------:R-:W-:Y:S05]  /*14c0*/  @P0 BRA `(.L_x_14) ;  /* 0x00000004004c0947 */ /* 0x000fea0003800000 */
[----:B------:R-:W-:-:S13]  /*14d0*/  LOP3.LUT P0, RZ, R3, 0x7fffffff, R0, 0xc8, !PT ;  /* 0x7fffffff03ff7812 */ /* 0x000fda000780c800 */
[----:B------:R-:W-:Y:S05]  /*14e0*/  @!P0 BRA `(.L_x_15) ;  /* 0x00000004003c8947 */ /* 0x000fea0003800000 */
[C---:B------:R-:W-:Y:S02]  /*14f0*/  FSETP.NEU.FTZ.AND P2, PT, |R26|.reuse, +INF , PT ;  /* 0x7f8000001a00780b */ /* 0x040fe40003f5d200 */
[----:B------:R-:W-:Y:S02]  /*1500*/  FSETP.NEU.FTZ.AND P1, PT, |R3|, +INF , PT ;  /* 0x7f8000000300780b */ /* 0x000fe40003f3d200 */
[----:B------:R-:W-:-:S11]  /*1510*/  FSETP.NEU.FTZ.AND P0, PT, |R26|, +INF , PT ;  /* 0x7f8000001a00780b */ /* 0x000fd60003f1d200 */
[----:B------:R-:W-:Y:S05]  /*1520*/  @!P1 BRA !P2, `(.L_x_15) ;  /* 0x00000004002c9947 */ /* 0x000fea0005000000 */
[----:B------:R-:W-:-:S04]  /*1530*/  LOP3.LUT P2, RZ, R0, 0x7fffffff, RZ, 0xc0, !PT ;  /* 0x7fffffff00ff7812 */ /* 0x000fc8000784c0ff */
[----:B------:R-:W-:-:S13]  /*1540*/  PLOP3.LUT P1, PT, P1, P2, PT, 0x2f, 0xf2 ;  /* 0x0000000000f2781c */ /* 0x000fda0000f24577 */
[----:B------:R-:W-:Y:S05]  /*1550*/  @P1 BRA `(.L_x_16) ;  /* 0x0000000400181947 */ /* 0x000fea0003800000 */
[----:B------:R-:W-:-:S04]  /*1560*/  LOP3.LUT P1, RZ, R3, 0x7fffffff, RZ, 0xc0, !PT ;  /* 0x7fffffff03ff7812 */ /* 0x000fc8000782c0ff */
[----:B------:R-:W-:-:S13]  /*1570*/  PLOP3.LUT P0, PT, P0, P1, PT, 0x2f, 0xf2 ;  /* 0x0000000000f2781c */ /* 0x000fda0000702577 */
[----:B------:R-:W-:Y:S05]  /*1580*/  @P0 BRA `(.L_x_17) ;  /* 0x0000000400000947 */ /* 0x000fea0003800000 */
[----:B------:R-:W-:Y:S02]  /*1590*/  ISETP.GE.AND P0, PT, R5, RZ, PT ;  /* 0x000000ff0500720c */ /* 0x000fe40003f06270 */
[----:B------:R-:W-:-:S11]  /*15a0*/  ISETP.GE.AND P1, PT, R6, RZ, PT ;  /* 0x000000ff0600720c */ /* 0x000fd60003f26270 */
[----:B------:R-:W-:Y:S01]  /*15b0*/  @P0 MOV R4, RZ ;  /* 0x000000ff00040202 */ /* 0x000fe20000000f00 */
[----:B------:R-:W-:Y:S01]  /*15c0*/  @!P0 FFMA R0, R26, 1.84467440737095516160e+19, RZ ;  /* 0x5f8000001a008823 */ /* 0x000fe200000000ff */
[----:B------:R-:W-:Y:S01]  /*15d0*/  @!P0 MOV R4, 0xffffffc0 ;  /* 0xffffffc000048802 */ /* 0x000fe20000000f00 */
[----:B------:R-:W-:-:S03]  /*15e0*/  @!P1 FFMA R3, R3, 1.84467440737095516160e+19, RZ ;  /* 0x5f80000003039823 */ /* 0x000fc600000000ff */
[----:B------:R-:W-:-:S07]  /*15f0*/  @!P1 IADD3 R4, PT, PT, R4, 0x40, RZ ;  /* 0x0000004004049810 */ /* 0x000fce0007ffe0ff */
.L_x_13:
[----:B------:R-:W-:Y:S01]  /*1600*/  LEA R6, R10, 0xc0800000, 0x17 ;  /* 0xc08000000a067811 */ /* 0x000fe200078eb8ff */
[----:B------:R-:W-:Y:S03]  /*1610*/  BSSY.RECONVERGENT B2, `(.L_x_18) ;  /* 0x0000036000027945 */ /* 0x000fe60003800200 */
[----:B------:R-:W-:Y:S02]  /*1620*/  IADD3 R6, PT, PT, -R6, R3, RZ ;  /* 0x0000000306067210 */ /* 0x000fe40007ffe1ff */
[----:B------:R-:W-:Y:S02]  /*1630*/  IADD3 R3, PT, PT, R8, -0x7f, RZ ;  /* 0xffffff8108037810 */ /* 0x000fe40007ffe0ff */
[----:B------:R-:W0:Y:S01]  /*1640*/  MUFU.RCP R5, R6 ;  /* 0x0000000600057308 */ /* 0x000e220000001000 */
[----:B------:R-:W-:Y:S02]  /*1650*/  FADD.FTZ R7, -R6, -RZ ;  /* 0x800000ff06077221 */ /* 0x000fe40000010100 */
[C---:B------:R-:W-:Y:S01]  /*1660*/  IMAD R0, R3.reuse, -0x800000, R0 ;  /* 0xff80000003007824 */ /* 0x040fe200078e0200 */
[----:B------:R-:W-:-:S04]  /*1670*/  IADD3 R3, PT, PT, R3, 0x7f, -R10 ;  /* 0x0000007f03037810 */ /* 0x000fc80007ffe80a */
[----:B------:R-:W-:Y:S01]  /*1680*/  IADD3 R3, PT, PT, R3, R4, RZ ;  /* 0x0000000403037210 */ /* 0x000fe20007ffe0ff */
[----:B0-----:R-:W-:-:S04]  /*1690*/  FFMA R8, R5, R7, 1 ;  /* 0x3f80000005087423 */ /* 0x001fc80000000007 */
[----:B------:R-:W-:-:S04]  /*16a0*/  FFMA R12, R5, R8, R5 ;  /* 0x00000008050c7223 */ /* 0x000fc80000000005 */
[----:B------:R-:W-:-:S04]  /*16b0*/  FFMA R5, R0, R12, RZ ;  /* 0x0000000c00057223 */ /* 0x000fc800000000ff */
[----:B------:R-:W-:-:S04]  /*16c0*/  FFMA R8, R7, R5, R0 ;  /* 0x0000000507087223 */ /* 0x000fc80000000000 */
[----:B------:R-:W-:-:S04]  /*16d0*/  FFMA R9, R12, R8, R5 ;  /* 0x000000080c097223 */ /* 0x000fc80000000005 */
[----:B------:R-:W-:-:S04]  /*16e0*/  FFMA R8, R7, R9, R0 ;  /* 0x0000000907087223 */ /* 0x000fc80000000000 */
[----:B------:R-:W-:-:S05]  /*16f0*/  FFMA R5, R12, R8, R9 ;  /* 0x000000080c057223 */ /* 0x000fca0000000009 */
[----:B------:R-:W-:-:S04]  /*1700*/  SHF.R.U32.HI R0, RZ, 0x17, R5 ;  /* 0x00000017ff007819 */ /* 0x000fc80000011605 */
[----:B------:R-:W-:-:S04]  /*1710*/  LOP3.LUT R0, R0, 0xff, RZ, 0xc0, !PT ;  /* 0x000000ff00007812 */ /* 0x000fc800078ec0ff */
[----:B------:R-:W-:-:S04]  /*1720*/  IADD3 R6, PT, PT, R0, R3, RZ ;  /* 0x0000000300067210 */ /* 0x000fc80007ffe0ff */
[----:B------:R-:W-:-:S04]  /*1730*/  IADD3 R0, PT, PT, R6, -0x1, RZ ;  /* 0xffffffff06007810 */ /* 0x000fc80007ffe0ff */
[----:B------:R-:W-:-:S13]  /*1740*/  ISETP.GE.U32.AND P0, PT, R0, 0xfe, PT ;  /* 0x000000fe0000780c */ /* 0x000fda0003f06070 */
[----:B------:R-:W-:Y:S05]  /*1750*/  @!P0 BRA `(.L_x_19) ;  /* 0x0000000000808947 */ /* 0x000fea0003800000 */
[----:B------:R-:W-:-:S13]  /*1760*/  ISETP.GT.AND P0, PT, R6, 0xfe, PT ;  /* 0x000000fe0600780c */ /* 0x000fda0003f04270 */
[----:B------:R-:W-:Y:S05]  /*1770*/  @P0 BRA `(.L_x_20) ;  /* 0x00000000006c0947 */ /* 0x000fea0003800000 */
[----:B------:R-:W-:-:S13]  /*1780*/  ISETP.GE.AND P0, PT, R6, 0x1, PT ;  /* 0x000000010600780c */ /* 0x000fda0003f06270 */
[----:B------:R-:W-:Y:S05]  /*1790*/  @P0 BRA `(.L_x_21) ;  /* 0x0000000000740947 */ /* 0x000fea0003800000 */
[----:B------:R-:W-:Y:S02]  /*17a0*/  ISETP.GE.AND P0, PT, R6, -0x18, PT ;  /* 0xffffffe80600780c */ /* 0x000fe40003f06270 */
[----:B------:R-:W-:-:S11]  /*17b0*/  LOP3.LUT R5, R5, 0x80000000, RZ, 0xc0, !PT ;  /* 0x8000000005057812 */ /* 0x000fd600078ec0ff */
[----:B------:R-:W-:Y:S05]  /*17c0*/  @!P0 BRA `(.L_x_21) ;  /* 0x0000000000688947 */ /* 0x000fea0003800000 */
[-CC-:B------:R-:W-:Y:S01]  /*17d0*/  FFMA.RZ R0, R12, R8.reuse, R9.reuse ;  /* 0x000000080c007223 */ /* 0x180fe2000000c009 */
[----:B------:R-:W-:Y:S01]  /*17e0*/  IADD3 R7, PT, PT, R6, 0x20, RZ ;  /* 0x0000002006077810 */ /* 0x000fe20007ffe0ff */
[-CC-:B------:R-:W-:Y:S01]  /*17f0*/  FFMA.RM R3, R12, R8.reuse, R9.reuse ;  /* 0x000000080c037223 */ /* 0x180fe20000004009 */
[----:B------:R-:W-:Y:S02]  /*1800*/  ISETP.NE.AND P2, PT, R6, RZ, PT ;  /* 0x000000ff0600720c */ /* 0x000fe40003f45270 */
[----:B------:R-:W-:Y:S01]  /*1810*/  LOP3.LUT R4, R0, 0x7fffff, RZ, 0xc0, !PT ;  /* 0x007fffff00047812 */ /* 0x000fe200078ec0ff */
[----:B------:R-:W-:Y:S01]  /*1820*/  FFMA.RP R0, R12, R8, R9 ;  /* 0x000000080c007223 */ /* 0x000fe20000008009 */
[----:B------:R-:W-:Y:S02]  /*1830*/  ISETP.NE.AND P1, PT, R6, RZ, PT ;  /* 0x000000ff0600720c */ /* 0x000fe40003f25270 */
[----:B------:R-:W-:Y:S02]  /*1840*/  LOP3.LUT R4, R4, 0x800000, RZ, 0xfc, !PT ;  /* 0x0080000004047812 */ /* 0x000fe400078efcff */
[----:B------:R-:W-:-:S02]  /*1850*/  IADD3 R6, PT, PT, -R6, RZ, RZ ;  /* 0x000000ff06067210 */ /* 0x000fc40007ffe1ff */
[----:B------:R-:W-:Y:S02]  /*1860*/  SHF.L.U32 R7, R4, R7, RZ ;  /* 0x0000000704077219 */ /* 0x000fe400000006ff */
[----:B------:R-:W-:Y:S02]  /*1870*/  FSETP.NEU.FTZ.AND P0, PT, R0, R3, PT ;  /* 0x000000030000720b */ /* 0x000fe40003f1d000 */
[----:B------:R-:W-:Y:S02]  /*1880*/  SEL R3, R6, RZ, P2 ;  /* 0x000000ff06037207 */ /* 0x000fe40001000000 */
[----:B------:R-:W-:Y:S02]  /*1890*/  ISETP.NE.AND P1, PT, R7, RZ, P1 ;  /* 0x000000ff0700720c */ /* 0x000fe40000f25270 */
[----:B------:R-:W-:Y:S02]  /*18a0*/  SHF.R.U32.HI R3, RZ, R3, R4 ;  /* 0x00000003ff037219 */ /* 0x000fe40000011604 */
[----:B------:R-:W-:-:S02]  /*18b0*/  PLOP3.LUT P0, PT, P0, P1, PT, 0xf8, 0x8f ;  /* 0x00000000008f781c */ /* 0x000fc40000703f70 */
[----:B------:R-:W-:Y:S02]  /*18c0*/  SHF.R.U32.HI R7, RZ, 0x1, R3 ;  /* 0x00000001ff077819 */ /* 0x000fe40000011603 */
[----:B------:R-:W-:-:S04]  /*18d0*/  SEL R0, RZ, 0x1, !P0 ;  /* 0x00000001ff007807 */ /* 0x000fc80004000000 */
[----:B------:R-:W-:-:S04]  /*18e0*/  LOP3.LUT R0, R0, 0x1, R7, 0xf8, !PT ;  /* 0x0000000100007812 */ /* 0x000fc800078ef807 */
[----:B------:R-:W-:-:S04]  /*18f0*/  LOP3.LUT R0, R0, R3, RZ, 0xc0, !PT ;  /* 0x0000000300007212 */ /* 0x000fc800078ec0ff */
[----:B------:R-:W-:-:S04]  /*1900*/  IADD3 R0, PT, PT, R7, R0, RZ ;  /* 0x0000000007007210 */ /* 0x000fc80007ffe0ff */
[----:B------:R-:W-:Y:S01]  /*1910*/  LOP3.LUT R5, R0, R5, RZ, 0xfc, !PT ;  /* 0x0000000500057212 */ /* 0x000fe200078efcff */
[----:B------:R-:W-:Y:S06]  /*1920*/  BRA `(.L_x_21) ;  /* 0x0000000000107947 */ /* 0x000fec0003800000 */
.L_x_20:
[----:B------:R-:W-:-:S04]  /*1930*/  LOP3.LUT R5, R5, 0x80000000, RZ, 0xc0, !PT ;  /* 0x8000000005057812 */ /* 0x000fc800078ec0ff */
[----:B------:R-:W-:Y:S01]  /*1940*/  LOP3.LUT R5, R5, 0x7f800000, RZ, 0xfc, !PT ;  /* 0x7f80000005057812 */ /* 0x000fe200078efcff */
[----:B------:R-:W-:Y:S06]  /*1950*/  BRA `(.L_x_21) ;  /* 0x0000000000047947 */ /* 0x000fec0003800000 */
.L_x_19:
[----:B------:R-:W-:-:S07]  /*1960*/  LEA R5, R3, R5, 0x17 ;  /* 0x0000000503057211 */ /* 0x000fce00078eb8ff */
.L_x_21:
[----:B------:R-:W-:Y:S05]  /*1970*/  BSYNC.RECONVERGENT B2 ;  /* 0x0000000000027941 */ /* 0x000fea0003800200 */
.L_x_18:
[----:B------:R-:W-:Y:S05]  /*1980*/  BRA `(.L_x_22) ;  /* 0x0000000000207947 */ /* 0x000fea0003800000 */
.L_x_17:
[----:B------:R-:W-:-:S04]  /*1990*/  LOP3.LUT R0, R3, 0x80000000, R0, 0x48, !PT ;  /* 0x8000000003007812 */ /* 0x000fc800078e4800 */
[----:B------:R-:W-:Y:S01]  /*19a0*/  LOP3.LUT R5, R0, 0x7f800000, RZ, 0xfc, !PT ;  /* 0x7f80000000057812 */ /* 0x000fe200078efcff */
[----:B------:R-:W-:Y:S06]  /*19b0*/  BRA `(.L_x_22) ;  /* 0x0000000000147947 */ /* 0x000fec0003800000 */
.L_x_16:
[----:B------:R-:W-:Y:S01]  /*19c0*/  LOP3.LUT R5, R3, 0x80000000, R0, 0x48, !PT ;  /* 0x8000000003057812 */ /* 0x000fe200078e4800 */
[----:B------:R-:W-:Y:S06]  /*19d0*/  BRA `(.L_x_22) ;  /* 0x00000000000c7947 */ /* 0x000fec0003800000 */
.L_x_15:
[----:B------:R-:W0:Y:S01]  /*19e0*/  MUFU.RSQ R5, -QNAN ;  /* 0xffc0000000057908 */ /* 0x000e220000001400 */
[----:B------:R-:W-:Y:S05]  /*19f0*/  BRA `(.L_x_22) ;  /* 0x0000000000047947 */ /* 0x000fea0003800000 */
.L_x_14:
[----:B------:R-:W-:-:S07]  /*1a00*/  FADD.FTZ R5, R26, R3 ;  /* 0x000000031a057221 */ /* 0x000fce0000010000 */
.L_x_22:
[----:B------:R-:W-:Y:S05]  /*1a10*/  BSYNC.RECONVERGENT B1 ;  /* 0x0000000000017941 */ /* 0x000fea0003800200 */
.L_x_12:
[----:B------:R-:W-:-:S04]  /*1a20*/  HFMA2 R3, -RZ, RZ, 0, 0 ;  /* 0x00000000ff037431 */ /* 0x000fc800000001ff */
[----:B0-----:R-:W-:Y:S05]  /*1a30*/  RET.REL.NODEC R2 `(_Z7pearsonPiiPfiS0_iiiii) ;  /* 0xffffffe402707950 */ /* 0x001fea0003c3ffff */
.L_x_23:
[----:B------:R-:W-:-:S00]  /*1a40*/  BRA `(.L_x_23) ;  /* 0xfffffffc00fc7947 */ /* 0x000fc0000383ffff */
[----:B------:R-:W-:-:S00]  /*1a50*/  NOP ;  /* 0x0000000000007918 */ /* 0x000fc00000000000 */
        /* <DEDUP_REMOVED lines=10> */
.L_x_25:


//--------------------- .nv.shared.reserved.0     --------------------------
	.section	.nv.shared.reserved.0,"aw",@nobits
	.weak		__nv_reservedSMEM_offset_0_alias
	.size		__nv_reservedSMEM_offset_0_alias, 0, 64
	.other		__nv_reservedSMEM_offset_0_alias,@"STO_CUDA_RESERVED_SHARED STV_DEFAULT"
__nv_reservedSMEM_offset_0_alias:
	.zero		0
	.zero		64


//--------------------- .nv.constant0._Z7pearsonPiiPfiS0_iiiii --------------------------
	.section	.nv.constant0._Z7pearsonPiiPfiS0_iiiii,"a",@progbits
	.sectionflags	@""
	.align	4
.nv.constant0._Z7pearsonPiiPfiS0_iiiii:
	.zero		956


//--------------------- SYMBOLS --------------------------

	.type		.nv.reservedSmem.offset0,@object
	.size		.nv.reservedSmem.offset0,0x4
